	.target	sm_90a

	.elftype	@"ET_EXEC"


//--------------------- .note.nv.tkinfo           --------------------------
	.section	.note.nv.tkinfo,"",@"SHT_NOTE"
	.sectionflags	@"SHF_NOTE_NV_TKINFO"
	.tkinfo
        /*0018*/ 	.word	0x00000002
        /*0030*/ 	.string	""
        /*0030*/ 	.string	"ptxas"
        /*0030*/ 	.string	"Cuda compilation tools, release 13.0, V13.0.88"
        /*0030*/ 	.string	"Build cuda_13.0.r13.0/compiler.36424714_0"
        /*0030*/ 	.string	"-arch sm_90a -m 64 "



//--------------------- .note.nv.cuinfo           --------------------------
	.section	.note.nv.cuinfo,"",@"SHT_NOTE"
	.sectionflags	@"SHF_NOTE_NV_CUINFO"
        /*0018*/ 	.short	0x0002
        /*001a*/ 	.short	0x005a
        /*001c*/ 	.short	0x0082
	.zero		2


//--------------------- .nv.info                  --------------------------
	.section	.nv.info,"",@"SHT_CUDA_INFO"
	.align	4


	//----- nvinfo : EIATTR_REGCOUNT
	.align		4
        /*0000*/ 	.byte	0x04, 0x2f
        /*0002*/ 	.short	(.L_15 - .L_14)
	.align		4
.L_14:
        /*0004*/ 	.word	index@(_ZN7cutlass13device_kernelINS_4gemm6kernel13GemmUniversalIN4cute5tupleIJiiiiEEENS1_10collective13CollectiveMmaINS1_34MainloopSm90TmaGmmaWarpSpecializedILi2ENS5_IJNS4_1CILi1EEESB_SB_EEENS1_35KernelTmaWarpSpecializedCooperativeEEENS5_IJNSA_ILi128EEENSA_ILi64EEESF_EEEfNS5_IJlSB_lEEEfSI_NS4_8TiledMMAINS4_8MMA_AtomIJNS4_4SM904GMMA29MMA_64x64x8_F32TF32TF32_SS_TNILNSM_7ScaleInE1ELSO_1EEEEEENS4_6LayoutINS5_IJNSA_ILi2EEESB_SB_EEENS5_IJSB_NSA_ILi0EEESU_EEEEENS5_IJNS4_10UnderscoreESX_SX_EEEEENS4_13SM90_TMA_LOADENS4_14ComposedLayoutINS4_7SwizzleILi3ELi4ELi3EEENS4_18smem_ptr_flag_bitsILi32EEENSR_INS5_IJNSA_ILi8EEENSA_ILi32EEEEEENS5_IJS17_SB_EEEEEEEvNS4_8identityES10_S1B_vS1C_EENS_8epilogue10collective6detail29Sm90TmaWarpSpecializedAdapterINS1F_15DefaultEpilogueIfSI_SI_NS1E_6thread17LinearCombinationIfLi1EffLNS1J_9ScaleType4KindE0ELNS_15FloatRoundStyleE2EfEENS1_15EpilogueDefaultEEEEEvvEEEEvNT_6ParamsE)
        /*0008*/ 	.word	0x000000a8


	//----- nvinfo : EIATTR_FRAME_SIZE
	.align		4
.L_15:
        /*000c*/ 	.byte	0x04, 0x11
        /*000e*/ 	.short	(.L_17 - .L_16)
	.align		4
.L_16:
        /*0010*/ 	.word	index@(_ZN7cutlass13device_kernelINS_4gemm6kernel13GemmUniversalIN4cute5tupleIJiiiiEEENS1_10collective13CollectiveMmaINS1_34MainloopSm90TmaGmmaWarpSpecializedILi2ENS5_IJNS4_1CILi1EEESB_SB_EEENS1_35KernelTmaWarpSpecializedCooperativeEEENS5_IJNSA_ILi128EEENSA_ILi64EEESF_EEEfNS5_IJlSB_lEEEfSI_NS4_8TiledMMAINS4_8MMA_AtomIJNS4_4SM904GMMA29MMA_64x64x8_F32TF32TF32_SS_TNILNSM_7ScaleInE1ELSO_1EEEEEENS4_6LayoutINS5_IJNSA_ILi2EEESB_SB_EEENS5_IJSB_NSA_ILi0EEESU_EEEEENS5_IJNS4_10UnderscoreESX_SX_EEEEENS4_13SM90_TMA_LOADENS4_14ComposedLayoutINS4_7SwizzleILi3ELi4ELi3EEENS4_18smem_ptr_flag_bitsILi32EEENSR_INS5_IJNSA_ILi8EEENSA_ILi32EEEEEENS5_IJS17_SB_EEEEEEEvNS4_8identityES10_S1B_vS1C_EENS_8epilogue10collective6detail29Sm90TmaWarpSpecializedAdapterINS1F_15DefaultEpilogueIfSI_SI_NS1E_6thread17LinearCombinationIfLi1EffLNS1J_9ScaleType4KindE0ELNS_15FloatRoundStyleE2EfEENS1_15EpilogueDefaultEEEEEvvEEEEvNT_6ParamsE)
        /*0014*/ 	.word	0x00000000


	//----- nvinfo : EIATTR_MIN_STACK_SIZE
	.align		4
.L_17:
        /*0018*/ 	.byte	0x04, 0x12
        /*001a*/ 	.short	(.L_19 - .L_18)
	.align		4
.L_18:
        /*001c*/ 	.word	index@(_ZN7cutlass13device_kernelINS_4gemm6kernel13GemmUniversalIN4cute5tupleIJiiiiEEENS1_10collective13CollectiveMmaINS1_34MainloopSm90TmaGmmaWarpSpecializedILi2ENS5_IJNS4_1CILi1EEESB_SB_EEENS1_35KernelTmaWarpSpecializedCooperativeEEENS5_IJNSA_ILi128EEENSA_ILi64EEESF_EEEfNS5_IJlSB_lEEEfSI_NS4_8TiledMMAINS4_8MMA_AtomIJNS4_4SM904GMMA29MMA_64x64x8_F32TF32TF32_SS_TNILNSM_7ScaleInE1ELSO_1EEEEEENS4_6LayoutINS5_IJNSA_ILi2EEESB_SB_EEENS5_IJSB_NSA_ILi0EEESU_EEEEENS5_IJNS4_10UnderscoreESX_SX_EEEEENS4_13SM90_TMA_LOADENS4_14ComposedLayoutINS4_7SwizzleILi3ELi4ELi3EEENS4_18smem_ptr_flag_bitsILi32EEENSR_INS5_IJNSA_ILi8EEENSA_ILi32EEEEEENS5_IJS17_SB_EEEEEEEvNS4_8identityES10_S1B_vS1C_EENS_8epilogue10collective6detail29Sm90TmaWarpSpecializedAdapterINS1F_15DefaultEpilogueIfSI_SI_NS1E_6thread17LinearCombinationIfLi1EffLNS1J_9ScaleType4KindE0ELNS_15FloatRoundStyleE2EfEENS1_15EpilogueDefaultEEEEEvvEEEEvNT_6ParamsE)
        /*0020*/ 	.word	0x00000000
.L_19:


//--------------------- .nv.compat                --------------------------
	.section	.nv.compat,"",@"SHT_CUDA_COMPAT_INFO"
	.align	4
        /*0000*/ 	.byte	0x02, 0x09, 0x01, 0x00, 0x02, 0x02, 0x04, 0x00, 0x02, 0x05, 0x05, 0x00, 0x03, 0x07, 0x01, 0x01
        /*0010*/ 	.byte	0x02, 0x03, 0x01, 0x00, 0x02, 0x06, 0x01, 0x00, 0x04, 0x0b, 0x08, 0x00, 0x00, 0x00, 0x00, 0x00
        /*0020*/ 	.byte	0x00, 0x00, 0x00, 0x00


//--------------------- .nv.info._ZN7cutlass13device_kernelINS_4gemm6kernel13GemmUniversalIN4cute5tupleIJiiiiEEENS1_10collective13CollectiveMmaINS1_34MainloopSm90TmaGmmaWarpSpecializedILi2ENS5_IJNS4_1CILi1EEESB_SB_EEENS1_35KernelTmaWarpSpecializedCooperativeEEENS5_IJNSA_ILi128EEENSA_ILi64EEESF_EEEfNS5_IJlSB_lEEEfSI_NS4_8TiledMMAINS4_8MMA_AtomIJNS4_4SM904GMMA29MMA_64x64x8_F32TF32TF32_SS_TNILNSM_7ScaleInE1ELSO_1EEEEEENS4_6LayoutINS5_IJNSA_ILi2EEESB_SB_EEENS5_IJSB_NSA_ILi0EEESU_EEEEENS5_IJNS4_10UnderscoreESX_SX_EEEEENS4_13SM90_TMA_LOADENS4_14ComposedLayoutINS4_7SwizzleILi3ELi4ELi3EEENS4_18smem_ptr_flag_bitsILi32EEENSR_INS5_IJNSA_ILi8EEENSA_ILi32EEEEEENS5_IJS17_SB_EEEEEEEvNS4_8identityES10_S1B_vS1C_EENS_8epilogue10collective6detail29Sm90TmaWarpSpecializedAdapterINS1F_15DefaultEpilogueIfSI_SI_NS1E_6thread17LinearCombinationIfLi1EffLNS1J_9ScaleType4KindE0ELNS_15FloatRoundStyleE2EfEENS1_15EpilogueDefaultEEEEEvvEEEEvNT_6ParamsE --------------------------
	.section	.nv.info._ZN7cutlass13device_kernelINS_4gemm6kernel13GemmUniversalIN4cute5tupleIJiiiiEEENS1_10collective13CollectiveMmaINS1_34MainloopSm90TmaGmmaWarpSpecializedILi2ENS5_IJNS4_1CILi1EEESB_SB_EEENS1_35KernelTmaWarpSpecializedCooperativeEEENS5_IJNSA_ILi128EEENSA_ILi64EEESF_EEEfNS5_IJlSB_lEEEfSI_NS4_8TiledMMAINS4_8MMA_AtomIJNS4_4SM904GMMA29MMA_64x64x8_F32TF32TF32_SS_TNILNSM_7ScaleInE1ELSO_1EEEEEENS4_6LayoutINS5_IJNSA_ILi2EEESB_SB_EEENS5_IJSB_NSA_ILi0EEESU_EEEEENS5_IJNS4_10UnderscoreESX_SX_EEEEENS4_13SM90_TMA_LOADENS4_14ComposedLayoutINS4_7SwizzleILi3ELi4ELi3EEENS4_18smem_ptr_flag_bitsILi32EEENSR_INS5_IJNSA_ILi8EEENSA_ILi32EEEEEENS5_IJS17_SB_EEEEEEEvNS4_8identityES10_S1B_vS1C_EENS_8epilogue10collective6detail29Sm90TmaWarpSpecializedAdapterINS1F_15DefaultEpilogueIfSI_SI_NS1E_6thread17LinearCombinationIfLi1EffLNS1J_9ScaleType4KindE0ELNS_15FloatRoundStyleE2EfEENS1_15EpilogueDefaultEEEEEvvEEEEvNT_6ParamsE,"",@"SHT_CUDA_INFO"
	.sectionflags	@""
	.align	4


	//----- nvinfo : EIATTR_CUDA_API_VERSION
	.align		4
        /*0000*/ 	.byte	0x04, 0x37
        /*0002*/ 	.short	(.L_21 - .L_20)
.L_20:
        /*0004*/ 	.word	0x00000082


	//----- nvinfo : EIATTR_KPARAM_INFO
	.align		4
.L_21:
        /*0008*/ 	.byte	0x04, 0x17
        /*000a*/ 	.short	(.L_23 - .L_22)
.L_22:
        /*000c*/ 	.word	0x00000000
        /*0010*/ 	.short	0x0000
        /*0012*/ 	.short	0x0070
        /*0014*/ 	.byte	0x00, 0xf0, 0x01, 0x10


	//----- nvinfo : EIATTR_SPARSE_MMA_MASK
	.align		4
.L_23:
        /*0018*/ 	.byte	0x03, 0x50
        /*001a*/ 	.short	0x0000


	//----- nvinfo : EIATTR_MAXREG_COUNT
	.align		4
        /*001c*/ 	.byte	0x03, 0x1b
        /*001e*/ 	.short	0x00a8


	//----- nvinfo : EIATTR_NUM_BARRIERS
	.align		4
        /*0020*/ 	.byte	0x02, 0x4c
        /*0022*/ 	.byte	0x01
	.zero		1


	//----- nvinfo : EIATTR_EXTERNS
	.align		4
        /*0024*/ 	.byte	0x04, 0x0f
        /*0026*/ 	.short	(.L_25 - .L_24)


	//   ....[0]....
	.align		4
.L_24:
        /*0028*/ 	.word	index@(__assertfail)


	//----- nvinfo : EIATTR_MERCURY_ISA_VERSION
	.align		4
.L_25:
        /*002c*/ 	.byte	0x03, 0x5f
        /*002e*/ 	.short	0x0101


	//----- nvinfo : EIATTR_INT_WARP_WIDE_INSTR_OFFSETS
	.align		4
        /*0030*/ 	.byte	0x04, 0x31
        /*0032*/ 	.short	(.L_27 - .L_26)


	//   ....[0]....
.L_26:
        /*0034*/ 	.word	0x00000370


	//   ....[1]....
        /*0038*/ 	.word	0x00000380


	//   ....[2]....
        /*003c*/ 	.word	0x000004a0


	//----- nvinfo : EIATTR_COOP_GROUP_MASK_REGIDS
	.align		4
.L_27:
        /*0040*/ 	.byte	0x04, 0x29
        /*0042*/ 	.short	(.L_29 - .L_28)


	//   ....[0]....
.L_28:
        /*0044*/ 	.word	0xffffffff


	//   ....[1]....
        /*0048*/ 	.word	0xffffffff


	//   ....[2]....
        /*004c*/ 	.word	0xffffffff


	//   ....[3]....
        /*0050*/ 	.word	0xffffffff


	//   ....[4]....
        /*0054*/ 	.word	0xffffffff


	//----- nvinfo : EIATTR_COOP_GROUP_INSTR_OFFSETS
	.align		4
.L_29:
        /*0058*/ 	.byte	0x04, 0x28
        /*005a*/ 	.short	(.L_31 - .L_30)


	//   ....[0]....
.L_30:
        /*005c*/ 	.word	0x00000060


	//   ....[1]....
        /*0060*/ 	.word	0x00000070


	//   ....[2]....
        /*0064*/ 	.word	0x00000130


	//   ....[3]....
        /*0068*/ 	.word	0x00000280


	//   ....[4]....
        /*006c*/ 	.word	0x00001180


	//----- nvinfo : EIATTR_REG_RECONFIG
	.align		4
.L_31:
        /*0070*/ 	.byte	0x01, 0x54
	.zero		2


	//----- nvinfo : EIATTR_SYSCALL_OFFSETS
	.align		4
        /*0074*/ 	.byte	0x04, 0x46
        /*0076*/ 	.short	(.L_33 - .L_32)


	//   ....[0]....
.L_32:
        /*0078*/ 	.word	0x00001370


	//----- nvinfo : EIATTR_MBARRIER_INSTR_OFFSETS
	.align		4
.L_33:
        /*007c*/ 	.byte	0x04, 0x39
        /*007e*/ 	.short	(.L_35 - .L_34)


	//   ....[0]....
.L_34:
        /*0080*/ 	.word	0x00000230
        /*0084*/ 	.word	0x000000ff
        /*0088*/ 	.word	0x00000000
        /*008c*/ 	.short	0x0100
        /*008e*/ 	.byte	0x08
	.zero		1


	//   ....[1]....
        /*0090*/ 	.word	0x00000240
        /*0094*/ 	.word	0x000000ff
        /*0098*/ 	.word	0x00000010
        /*009c*/ 	.short	0x0100
        /*009e*/ 	.byte	0x08
	.zero		1


	//   ....[2]....
        /*00a0*/ 	.word	0x00000250
        /*00a4*/ 	.word	0x000000ff
        /*00a8*/ 	.word	0x00000008
        /*00ac*/ 	.short	0x0100
        /*00ae*/ 	.byte	0x08
	.zero		1


	//   ....[3]....
        /*00b0*/ 	.word	0x00000260
        /*00b4*/ 	.word	0x000000ff
        /*00b8*/ 	.word	0x00000018
        /*00bc*/ 	.short	0x0100
        /*00be*/ 	.byte	0x08
	.zero		1


	//   ....[4]....
        /*00c0*/ 	.word	0x00000520
        /*00c4*/ 	.word	0x000000ff
        /*00c8*/ 	.word	0x00000030
        /*00cc*/ 	.short	0x0100
        /*00ce*/ 	.byte	0x08
	.zero		1


	//   ....[5]....
        /*00d0*/ 	.word	0x00000580
        /*00d4*/ 	.word	0x000000ff
        /*00d8*/ 	.word	0x00000038
        /*00dc*/ 	.short	0x0100
        /*00de*/ 	.byte	0x08
	.zero		1


	//   ....[6]....
        /*00e0*/ 	.word	0x000013f0
        /*00e4*/ 	.word	0x00000003
        /*00e8*/ 	.word	0x00000000
        /*00ec*/ 	.short	0x010a
        /*00ee*/ 	.byte	0x3f
	.zero		1


	//   ....[7]....
        /*00f0*/ 	.word	0x00001450
        /*00f4*/ 	.word	0x00000003
        /*00f8*/ 	.word	0x00000000
        /*00fc*/ 	.short	0x010a
        /*00fe*/ 	.byte	0x3f
	.zero		1


	//   ....[8]....
        /*0100*/ 	.word	0x00001d00
        /*0104*/ 	.word	0x000000ff
        /*0108*/ 	.word	0x00000000
        /*010c*/ 	.short	0x010a
        /*010e*/ 	.byte	0x04
	.zero		1


	//   ....[9]....
        /*0110*/ 	.word	0x00001d40
        /*0114*/ 	.word	0x000000ff
        /*0118*/ 	.word	0x00000000
        /*011c*/ 	.short	0x010a
        /*011e*/ 	.byte	0x04
	.zero		1


	//   ....[10]....
        /*0120*/ 	.word	0x000024e0
        /*0124*/ 	.word	0x000000ff
        /*0128*/ 	.word	0x00000000
        /*012c*/ 	.short	0x0101
        /*012e*/ 	.byte	0x0a
	.zero		1


	//   ....[11]....
        /*0130*/ 	.word	0x000026a0
        /*0134*/ 	.word	0x000000ff
        /*0138*/ 	.word	0x00000000
        /*013c*/ 	.short	0x0101
        /*013e*/ 	.byte	0x04
	.zero		1


	//   ....[12]....
        /*0140*/ 	.word	0x00005390
        /*0144*/ 	.word	0x0000000e
        /*0148*/ 	.word	0x00000010
        /*014c*/ 	.short	0x010a
        /*014e*/ 	.byte	0x3f
	.zero		1


	//   ....[13]....
        /*0150*/ 	.word	0x00005980
        /*0154*/ 	.word	0x00000005
        /*0158*/ 	.word	0x00000038
        /*015c*/ 	.short	0x0101
        /*015e*/ 	.byte	0x3f
	.zero		1


	//   ....[14]....
        /*0160*/ 	.word	0x00006090
        /*0164*/ 	.word	0x00000007
        /*0168*/ 	.word	0x00000000
        /*016c*/ 	.short	0x010a
        /*016e*/ 	.byte	0x3f
	.zero		1


	//   ....[15]....
        /*0170*/ 	.word	0x00006110
        /*0174*/ 	.word	0x00000003
        /*0178*/ 	.word	0x00000000
        /*017c*/ 	.short	0x010a
        /*017e*/ 	.byte	0x3f
	.zero		1


	//   ....[16]....
        /*0180*/ 	.word	0x00006170
        /*0184*/ 	.word	0x00000003
        /*0188*/ 	.word	0x00000000
        /*018c*/ 	.short	0x010a
        /*018e*/ 	.byte	0x3f
	.zero		1


	//   ....[17]....
        /*0190*/ 	.word	0x000061d0
        /*0194*/ 	.word	0x00000004
        /*0198*/ 	.word	0x00000000
        /*019c*/ 	.short	0x010a
        /*019e*/ 	.byte	0x3f
	.zero		1


	//   ....[18]....
        /*01a0*/ 	.word	0x000062a0
        /*01a4*/ 	.word	0x0000000e
        /*01a8*/ 	.word	0x00000010
        /*01ac*/ 	.short	0x010a
        /*01ae*/ 	.byte	0x3f
	.zero		1


	//   ....[19]....
        /*01b0*/ 	.word	0x00006370
        /*01b4*/ 	.word	0x00000007
        /*01b8*/ 	.word	0x00000000
        /*01bc*/ 	.short	0x010a
        /*01be*/ 	.byte	0x3f
	.zero		1


	//----- nvinfo : EIATTR_NUM_MBARRIERS
	.align		4
.L_35:
        /*01c0*/ 	.byte	0x03, 0x38
        /*01c2*/ 	.short	0x0006


	//----- nvinfo : EIATTR_EXIT_INSTR_OFFSETS
	.align		4
        /*01c4*/ 	.byte	0x04, 0x1c
        /*01c6*/ 	.short	(.L_37 - .L_36)


	//   ....[0]....
.L_36:
        /*01c8*/ 	.word	0x00000620


	//   ....[1]....
        /*01cc*/ 	.word	0x00000ee0


	//   ....[2]....
        /*01d0*/ 	.word	0x00004a70


	//   ....[3]....
        /*01d4*/ 	.word	0x000050a0


	//   ....[4]....
        /*01d8*/ 	.word	0x00006160


	//----- nvinfo : EIATTR_MAX_THREADS
	.align		4
.L_37:
        /*01dc*/ 	.byte	0x04, 0x05
        /*01de*/ 	.short	(.L_39 - .L_38)
.L_38:
        /*01e0*/ 	.word	0x00000180
        /*01e4*/ 	.word	0x00000001
        /*01e8*/ 	.word	0x00000001


	//----- nvinfo : EIATTR_CRS_STACK_SIZE
	.align		4
.L_39:
        /*01ec*/ 	.byte	0x04, 0x1e
        /*01ee*/ 	.short	(.L_41 - .L_40)
.L_40:
        /*01f0*/ 	.word	0x00000000


	//----- nvinfo : EIATTR_CBANK_PARAM_SIZE
	.align		4
.L_41:
        /*01f4*/ 	.byte	0x03, 0x19
        /*01f6*/ 	.short	0x0470


	//----- nvinfo : EIATTR_PARAM_CBANK
	.align		4
        /*01f8*/ 	.byte	0x04, 0x0a
        /*01fa*/ 	.short	(.L_43 - .L_42)
	.align		4
.L_42:
        /*01fc*/ 	.word	index@(.nv.constant0._ZN7cutlass13device_kernelINS_4gemm6kernel13GemmUniversalIN4cute5tupleIJiiiiEEENS1_10collective13CollectiveMmaINS1_34MainloopSm90TmaGmmaWarpSpecializedILi2ENS5_IJNS4_1CILi1EEESB_SB_EEENS1_35KernelTmaWarpSpecializedCooperativeEEENS5_IJNSA_ILi128EEENSA_ILi64EEESF_EEEfNS5_IJlSB_lEEEfSI_NS4_8TiledMMAINS4_8MMA_AtomIJNS4_4SM904GMMA29MMA_64x64x8_F32TF32TF32_SS_TNILNSM_7ScaleInE1ELSO_1EEEEEENS4_6LayoutINS5_IJNSA_ILi2EEESB_SB_EEENS5_IJSB_NSA_ILi0EEESU_EEEEENS5_IJNS4_10UnderscoreESX_SX_EEEEENS4_13SM90_TMA_LOADENS4_14ComposedLayoutINS4_7SwizzleILi3ELi4ELi3EEENS4_18smem_ptr_flag_bitsILi32EEENSR_INS5_IJNSA_ILi8EEENSA_ILi32EEEEEENS5_IJS17_SB_EEEEEEEvNS4_8identityES10_S1B_vS1C_EENS_8epilogue10collective6detail29Sm90TmaWarpSpecializedAdapterINS1F_15DefaultEpilogueIfSI_SI_NS1E_6thread17LinearCombinationIfLi1EffLNS1J_9ScaleType4KindE0ELNS_15FloatRoundStyleE2EfEENS1_15EpilogueDefaultEEEEEvvEEEEvNT_6ParamsE)
        /*0200*/ 	.short	0x0210
        /*0202*/ 	.short	0x0470


	//----- nvinfo : EIATTR_SW_WAR
	.align		4
.L_43:
        /*0204*/ 	.byte	0x04, 0x36
        /*0206*/ 	.short	(.L_45 - .L_44)
.L_44:
        /*0208*/ 	.word	0x00000008
.L_45:


//--------------------- .nv.callgraph             --------------------------
	.section	.nv.callgraph,"",@"SHT_CUDA_CALLGRAPH"
	.align	4
	.sectionentsize	8
	.align		4
        /*0000*/ 	.word	0x00000000
	.align		4
        /*0004*/ 	.word	0xffffffff
	.align		4
        /*0008*/ 	.word	index@(_ZN7cutlass13device_kernelINS_4gemm6kernel13GemmUniversalIN4cute5tupleIJiiiiEEENS1_10collective13CollectiveMmaINS1_34MainloopSm90TmaGmmaWarpSpecializedILi2ENS5_IJNS4_1CILi1EEESB_SB_EEENS1_35KernelTmaWarpSpecializedCooperativeEEENS5_IJNSA_ILi128EEENSA_ILi64EEESF_EEEfNS5_IJlSB_lEEEfSI_NS4_8TiledMMAINS4_8MMA_AtomIJNS4_4SM904GMMA29MMA_64x64x8_F32TF32TF32_SS_TNILNSM_7ScaleInE1ELSO_1EEEEEENS4_6LayoutINS5_IJNSA_ILi2EEESB_SB_EEENS5_IJSB_NSA_ILi0EEESU_EEEEENS5_IJNS4_10UnderscoreESX_SX_EEEEENS4_13SM90_TMA_LOADENS4_14ComposedLayoutINS4_7SwizzleILi3ELi4ELi3EEENS4_18smem_ptr_flag_bitsILi32EEENSR_INS5_IJNSA_ILi8EEENSA_ILi32EEEEEENS5_IJS17_SB_EEEEEEEvNS4_8identityES10_S1B_vS1C_EENS_8epilogue10collective6detail29Sm90TmaWarpSpecializedAdapterINS1F_15DefaultEpilogueIfSI_SI_NS1E_6thread17LinearCombinationIfLi1EffLNS1J_9ScaleType4KindE0ELNS_15FloatRoundStyleE2EfEENS1_15EpilogueDefaultEEEEEvvEEEEvNT_6ParamsE)
	.align		4
        /*000c*/ 	.word	index@(__assertfail)
	.align		4
        /*0010*/ 	.word	0x00000000
	.align		4
        /*0014*/ 	.word	0xfffffffe
	.align		4
        /*0018*/ 	.word	0x00000000
	.align		4
        /*001c*/ 	.word	0xfffffffd
	.align		4
        /*0020*/ 	.word	0x00000000
	.align		4
        /*0024*/ 	.word	0xfffffffc


//--------------------- .nv.constant4             --------------------------
	.section	.nv.constant4,"a",@progbits
	.align	8
	.align		8
.nv.constant4:
        /*0000*/ 	.dword	__assertfail
	.align		8
        /*0008*/ 	.dword	__unnamed_1
	.align		8
        /*0010*/ 	.dword	_ZN40_INTERNAL_3f994c3f_4_k_cu_379b6181_179434cuda3std3__45__cpo5beginE
	.align		8
        /*0018*/ 	.dword	_ZN40_INTERNAL_3f994c3f_4_k_cu_379b6181_179434cuda3std3__45__cpo3endE
	.align		8
        /*0020*/ 	.dword	_ZN40_INTERNAL_3f994c3f_4_k_cu_379b6181_179434cuda3std3__45__cpo6cbeginE
	.align		8
        /*0028*/ 	.dword	_ZN40_INTERNAL_3f994c3f_4_k_cu_379b6181_179434cuda3std3__45__cpo4cendE
	.align		8
        /*0030*/ 	.dword	_ZN40_INTERNAL_3f994c3f_4_k_cu_379b6181_179434cuda3std3__442_GLOBAL__N__3f994c3f_4_k_cu_379b6181_179436ignoreE
	.align		8
        /*0038*/ 	.dword	_ZN40_INTERNAL_3f994c3f_4_k_cu_379b6181_179434cuda3std3__419piecewise_constructE
	.align		8
        /*0040*/ 	.dword	_ZN40_INTERNAL_3f994c3f_4_k_cu_379b6181_179434cuda3std3__48in_placeE
	.align		8
        /*0048*/ 	.dword	_ZN40_INTERNAL_3f994c3f_4_k_cu_379b6181_179434cuda3std6ranges3__45__cpo4swapE
	.align		8
        /*0050*/ 	.dword	_ZN40_INTERNAL_3f994c3f_4_k_cu_379b6181_179434cuda3std6ranges3__45__cpo9iter_moveE
	.align		8
        /*0058*/ 	.dword	_ZN40_INTERNAL_3f994c3f_4_k_cu_379b6181_179434cute7productE
	.align		8
        /*0060*/ 	.dword	_ZN40_INTERNAL_3f994c3f_4_k_cu_379b6181_179434cute1_E
	.align		8
        /*0068*/ 	.dword	$str$22
	.align		8
        /*0070*/ 	.dword	$str$23


//--------------------- .text._ZN7cutlass13device_kernelINS_4gemm6kernel13GemmUniversalIN4cute5tupleIJiiiiEEENS1_10collective13CollectiveMmaINS1_34MainloopSm90TmaGmmaWarpSpecializedILi2ENS5_IJNS4_1CILi1EEESB_SB_EEENS1_35KernelTmaWarpSpecializedCooperativeEEENS5_IJNSA_ILi128EEENSA_ILi64EEESF_EEEfNS5_IJlSB_lEEEfSI_NS4_8TiledMMAINS4_8MMA_AtomIJNS4_4SM904GMMA29MMA_64x64x8_F32TF32TF32_SS_TNILNSM_7ScaleInE1ELSO_1EEEEEENS4_6LayoutINS5_IJNSA_ILi2EEESB_SB_EEENS5_IJSB_NSA_ILi0EEESU_EEEEENS5_IJNS4_10UnderscoreESX_SX_EEEEENS4_13SM90_TMA_LOADENS4_14ComposedLayoutINS4_7SwizzleILi3ELi4ELi3EEENS4_18smem_ptr_flag_bitsILi32EEENSR_INS5_IJNSA_ILi8EEENSA_ILi32EEEEEENS5_IJS17_SB_EEEEEEEvNS4_8identityES10_S1B_vS1C_EENS_8epilogue10collective6detail29Sm90TmaWarpSpecializedAdapterINS1F_15DefaultEpilogueIfSI_SI_NS1E_6thread17LinearCombinationIfLi1EffLNS1J_9ScaleType4KindE0ELNS_15FloatRoundStyleE2EfEENS1_15EpilogueDefaultEEEEEvvEEEEvNT_6ParamsE --------------------------
	.section	.text._ZN7cutlass13device_kernelINS_4gemm6kernel13GemmUniversalIN4cute5tupleIJiiiiEEENS1_10collective13CollectiveMmaINS1_34MainloopSm90TmaGmmaWarpSpecializedILi2ENS5_IJNS4_1CILi1EEESB_SB_EEENS1_35KernelTmaWarpSpecializedCooperativeEEENS5_IJNSA_ILi128EEENSA_ILi64EEESF_EEEfNS5_IJlSB_lEEEfSI_NS4_8TiledMMAINS4_8MMA_AtomIJNS4_4SM904GMMA29MMA_64x64x8_F32TF32TF32_SS_TNILNSM_7ScaleInE1ELSO_1EEEEEENS4_6LayoutINS5_IJNSA_ILi2EEESB_SB_EEENS5_IJSB_NSA_ILi0EEESU_EEEEENS5_IJNS4_10UnderscoreESX_SX_EEEEENS4_13SM90_TMA_LOADENS4_14ComposedLayoutINS4_7SwizzleILi3ELi4ELi3EEENS4_18smem_ptr_flag_bitsILi32EEENSR_INS5_IJNSA_ILi8EEENSA_ILi32EEEEEENS5_IJS17_SB_EEEEEEEvNS4_8identityES10_S1B_vS1C_EENS_8epilogue10collective6detail29Sm90TmaWarpSpecializedAdapterINS1F_15DefaultEpilogueIfSI_SI_NS1E_6thread17LinearCombinationIfLi1EffLNS1J_9ScaleType4KindE0ELNS_15FloatRoundStyleE2EfEENS1_15EpilogueDefaultEEEEEvvEEEEvNT_6ParamsE,"ax",@progbits
	.align	128
.text._ZN7cutlass13device_kernelINS_4gemm6kernel13GemmUniversalIN4cute5tupleIJiiiiEEENS1_10collective13CollectiveMmaINS1_34MainloopSm90TmaGmmaWarpSpecializedILi2ENS5_IJNS4_1CILi1EEESB_SB_EEENS1_35KernelTmaWarpSpecializedCooperativeEEENS5_IJNSA_ILi128EEENSA_ILi64EEESF_EEEfNS5_IJlSB_lEEEfSI_NS4_8TiledMMAINS4_8MMA_AtomIJNS4_4SM904GMMA29MMA_64x64x8_F32TF32TF32_SS_TNILNSM_7ScaleInE1ELSO_1EEEEEENS4_6LayoutINS5_IJNSA_ILi2EEESB_SB_EEENS5_IJSB_NSA_ILi0EEESU_EEEEENS5_IJNS4_10UnderscoreESX_SX_EEEEENS4_13SM90_TMA_LOADENS4_14ComposedLayoutINS4_7SwizzleILi3ELi4ELi3EEENS4_18smem_ptr_flag_bitsILi32EEENSR_INS5_IJNSA_ILi8EEENSA_ILi32EEEEEENS5_IJS17_SB_EEEEEEEvNS4_8identityES10_S1B_vS1C_EENS_8epilogue10collective6detail29Sm90TmaWarpSpecializedAdapterINS1F_15DefaultEpilogueIfSI_SI_NS1E_6thread17LinearCombinationIfLi1EffLNS1J_9ScaleType4KindE0ELNS_15FloatRoundStyleE2EfEENS1_15EpilogueDefaultEEEEEvvEEEEvNT_6ParamsE:
        .type           _ZN7cutlass13device_kernelINS_4gemm6kernel13GemmUniversalIN4cute5tupleIJiiiiEEENS1_10collective13CollectiveMmaINS1_34MainloopSm90TmaGmmaWarpSpecializedILi2ENS5_IJNS4_1CILi1EEESB_SB_EEENS1_35KernelTmaWarpSpecializedCooperativeEEENS5_IJNSA_ILi128EEENSA_ILi64EEESF_EEEfNS5_IJlSB_lEEEfSI_NS4_8TiledMMAINS4_8MMA_AtomIJNS4_4SM904GMMA29MMA_64x64x8_F32TF32TF32_SS_TNILNSM_7ScaleInE1ELSO_1EEEEEENS4_6LayoutINS5_IJNSA_ILi2EEESB_SB_EEENS5_IJSB_NSA_ILi0EEESU_EEEEENS5_IJNS4_10UnderscoreESX_SX_EEEEENS4_13SM90_TMA_LOADENS4_14ComposedLayoutINS4_7SwizzleILi3ELi4ELi3EEENS4_18smem_ptr_flag_bitsILi32EEENSR_INS5_IJNSA_ILi8EEENSA_ILi32EEEEEENS5_IJS17_SB_EEEEEEEvNS4_8identityES10_S1B_vS1C_EENS_8epilogue10collective6detail29Sm90TmaWarpSpecializedAdapterINS1F_15DefaultEpilogueIfSI_SI_NS1E_6thread17LinearCombinationIfLi1EffLNS1J_9ScaleType4KindE0ELNS_15FloatRoundStyleE2EfEENS1_15EpilogueDefaultEEEEEvvEEEEvNT_6ParamsE,@function
        .size           _ZN7cutlass13device_kernelINS_4gemm6kernel13GemmUniversalIN4cute5tupleIJiiiiEEENS1_10collective13CollectiveMmaINS1_34MainloopSm90TmaGmmaWarpSpecializedILi2ENS5_IJNS4_1CILi1EEESB_SB_EEENS1_35KernelTmaWarpSpecializedCooperativeEEENS5_IJNSA_ILi128EEENSA_ILi64EEESF_EEEfNS5_IJlSB_lEEEfSI_NS4_8TiledMMAINS4_8MMA_AtomIJNS4_4SM904GMMA29MMA_64x64x8_F32TF32TF32_SS_TNILNSM_7ScaleInE1ELSO_1EEEEEENS4_6LayoutINS5_IJNSA_ILi2EEESB_SB_EEENS5_IJSB_NSA_ILi0EEESU_EEEEENS5_IJNS4_10UnderscoreESX_SX_EEEEENS4_13SM90_TMA_LOADENS4_14ComposedLayoutINS4_7SwizzleILi3ELi4ELi3EEENS4_18smem_ptr_flag_bitsILi32EEENSR_INS5_IJNSA_ILi8EEENSA_ILi32EEEEEENS5_IJS17_SB_EEEEEEEvNS4_8identityES10_S1B_vS1C_EENS_8epilogue10collective6detail29Sm90TmaWarpSpecializedAdapterINS1F_15DefaultEpilogueIfSI_SI_NS1E_6thread17LinearCombinationIfLi1EffLNS1J_9ScaleType4KindE0ELNS_15FloatRoundStyleE2EfEENS1_15EpilogueDefaultEEEEEvvEEEEvNT_6ParamsE,(.L_x_126 - _ZN7cutlass13device_kernelINS_4gemm6kernel13GemmUniversalIN4cute5tupleIJiiiiEEENS1_10collective13CollectiveMmaINS1_34MainloopSm90TmaGmmaWarpSpecializedILi2ENS5_IJNS4_1CILi1EEESB_SB_EEENS1_35KernelTmaWarpSpecializedCooperativeEEENS5_IJNSA_ILi128EEENSA_ILi64EEESF_EEEfNS5_IJlSB_lEEEfSI_NS4_8TiledMMAINS4_8MMA_AtomIJNS4_4SM904GMMA29MMA_64x64x8_F32TF32TF32_SS_TNILNSM_7ScaleInE1ELSO_1EEEEEENS4_6LayoutINS5_IJNSA_ILi2EEESB_SB_EEENS5_IJSB_NSA_ILi0EEESU_EEEEENS5_IJNS4_10UnderscoreESX_SX_EEEEENS4_13SM90_TMA_LOADENS4_14ComposedLayoutINS4_7SwizzleILi3ELi4ELi3EEENS4_18smem_ptr_flag_bitsILi32EEENSR_INS5_IJNSA_ILi8EEENSA_ILi32EEEEEENS5_IJS17_SB_EEEEEEEvNS4_8identityES10_S1B_vS1C_EENS_8epilogue10collective6detail29Sm90TmaWarpSpecializedAdapterINS1F_15DefaultEpilogueIfSI_SI_NS1E_6thread17LinearCombinationIfLi1EffLNS1J_9ScaleType4KindE0ELNS_15FloatRoundStyleE2EfEENS1_15EpilogueDefaultEEEEEvvEEEEvNT_6ParamsE)
        .other          _ZN7cutlass13device_kernelINS_4gemm6kernel13GemmUniversalIN4cute5tupleIJiiiiEEENS1_10collective13CollectiveMmaINS1_34MainloopSm90TmaGmmaWarpSpecializedILi2ENS5_IJNS4_1CILi1EEESB_SB_EEENS1_35KernelTmaWarpSpecializedCooperativeEEENS5_IJNSA_ILi128EEENSA_ILi64EEESF_EEEfNS5_IJlSB_lEEEfSI_NS4_8TiledMMAINS4_8MMA_AtomIJNS4_4SM904GMMA29MMA_64x64x8_F32TF32TF32_SS_TNILNSM_7ScaleInE1ELSO_1EEEEEENS4_6LayoutINS5_IJNSA_ILi2EEESB_SB_EEENS5_IJSB_NSA_ILi0EEESU_EEEEENS5_IJNS4_10UnderscoreESX_SX_EEEEENS4_13SM90_TMA_LOADENS4_14ComposedLayoutINS4_7SwizzleILi3ELi4ELi3EEENS4_18smem_ptr_flag_bitsILi32EEENSR_INS5_IJNSA_ILi8EEENSA_ILi32EEEEEENS5_IJS17_SB_EEEEEEEvNS4_8identityES10_S1B_vS1C_EENS_8epilogue10collective6detail29Sm90TmaWarpSpecializedAdapterINS1F_15DefaultEpilogueIfSI_SI_NS1E_6thread17LinearCombinationIfLi1EffLNS1J_9ScaleType4KindE0ELNS_15FloatRoundStyleE2EfEENS1_15EpilogueDefaultEEEEEvvEEEEvNT_6ParamsE,@"STO_CUDA_ENTRY STV_DEFAULT"
_ZN7cutlass13device_kernelINS_4gemm6kernel13GemmUniversalIN4cute5tupleIJiiiiEEENS1_10collective13CollectiveMmaINS1_34MainloopSm90TmaGmmaWarpSpecializedILi2ENS5_IJNS4_1CILi1EEESB_SB_EEENS1_35KernelTmaWarpSpecializedCooperativeEEENS5_IJNSA_ILi128EEENSA_ILi64EEESF_EEEfNS5_IJlSB_lEEEfSI_NS4_8TiledMMAINS4_8MMA_AtomIJNS4_4SM904GMMA29MMA_64x64x8_F32TF32TF32_SS_TNILNSM_7ScaleInE1ELSO_1EEEEEENS4_6LayoutINS5_IJNSA_ILi2EEESB_SB_EEENS5_IJSB_NSA_ILi0EEESU_EEEEENS5_IJNS4_10UnderscoreESX_SX_EEEEENS4_13SM90_TMA_LOADENS4_14ComposedLayoutINS4_7SwizzleILi3ELi4ELi3EEENS4_18smem_ptr_flag_bitsILi32EEENSR_INS5_IJNSA_ILi8EEENSA_ILi32EEEEEENS5_IJS17_SB_EEEEEEEvNS4_8identityES10_S1B_vS1C_EENS_8epilogue10collective6detail29Sm90TmaWarpSpecializedAdapterINS1F_15DefaultEpilogueIfSI_SI_NS1E_6thread17LinearCombinationIfLi1EffLNS1J_9ScaleType4KindE0ELNS_15FloatRoundStyleE2EfEENS1_15EpilogueDefaultEEEEEvvEEEEvNT_6ParamsE:
[----:B------:R-:W0:Y:S01]  /*0000*/  LDC R1, c[0x0][0x28] ;  /* 0x00000a00ff017b82 */ /* 0x000e220000000800 */
[----:B------:R-:W1:Y:S01]  /*0010*/  S2R R4, SR_TID.X ;  /* 0x0000000000047919 */ /* 0x000e620000002100 */
[----:B------:R-:W-:Y:S01]  /*0020*/  ELECT P0, URZ, PT ;  /* 0x00000000003f782f */ /* 0x000fe20003800000 */
[----:B------:R-:W-:Y:S01]  /*0030*/  BSSY B0, `(.L_x_0) ;  /* 0x000000f000007945 */ /* 0x000fe20003800000 */
[--C-:B-1----:R-:W-:Y:S02]  /*0040*/  SHF.R.U32.HI R0, RZ, 0x5, R4.reuse ;  /* 0x00000005ff007819 */ /* 0x102fe40000011604 */
[----:B------:R-:W-:-:S03]  /*0050*/  SHF.R.U32.HI R14, RZ, 0x7, R4 ;  /* 0x00000007ff0e7819 */ /* 0x000fc60000011604 */
[----:B------:R-:W1:Y:S04]  /*0060*/  SHFL.IDX PT, R5, R0, RZ, 0x1f ;  /* 0x00001fff00057589 */ /* 0x000e6800000e0000 */
[----:B------:R2:W3:Y:S01]  /*0070*/  SHFL.IDX PT, R10, R14, RZ, 0x1f ;  /* 0x00001fff0e0a7589 */ /* 0x0004e200000e0000 */
[----:B-1----:R-:W-:-:S13]  /*0080*/  ISETP.NE.OR P0, PT, R5, RZ, !P0 ;  /* 0x000000ff0500720c */ /* 0x002fda0004705670 */
[----:B0-23--:R-:W-:Y:S05]  /*0090*/  @P0 BRA `(.L_x_1) ;  /* 0x0000000000200947 */ /* 0x00dfea0003800000 */
[----:B------:R-:W-:Y:S02]  /*00a0*/  ULDC.64 UR4, c[0x0][0x198] ;  /* 0x0000660000047ab9 */ /* 0x000fe40000000a00 */
[----:B------:R-:W-:Y:S02]  /*00b0*/  UIADD3 UR6, UP0, UR4, 0xf0, URZ ;  /* 0x000000f004067890 */ /* 0x000fe4000ff1e03f */
[----:B------:R-:W-:Y:S02]  /*00c0*/  UIADD3 UR4, UP1, UR4, 0x1f0, URZ ;  /* 0x000001f004047890 */ /* 0x000fe4000ff3e03f */
[----:B------:R-:W-:Y:S02]  /*00d0*/  UIADD3.X UR7, URZ, UR5, URZ, UP0, !UPT ;  /* 0x000000053f077290 */ /* 0x000fe400087fe43f */
[----:B------:R-:W-:-:S07]  /*00e0*/  UIADD3.X UR5, URZ, UR5, URZ, UP1, !UPT ;  /* 0x000000053f057290 */ /* 0x000fce0008ffe43f */
[----:B------:R0:W-:Y:S02]  /*00f0*/  UTMACCTL.PF [UR6] ;  /* 0x00000000060079b9 */ /* 0x0001e40008040000 */
[----:B------:R0:W-:Y:S02]  /*0100*/  UTMACCTL.PF [UR4] ;  /* 0x00000000040079b9 */ /* 0x0001e40008040000 */
[----:B0-----:R-:W-:Y:S01]  /*0110*/  NOP ;  /* 0x0000000000007918 */ /* 0x001fe20000000000 */
.L_x_1:
[----:B------:R-:W-:Y:S05]  /*0120*/  BSYNC B0 ;  /* 0x0000000000007941 */ /* 0x000fea0003800000 */
.L_x_0:
[----:B------:R-:W0:Y:S02]  /*0130*/  SHFL.IDX PT, R2, R0, RZ, 0x1f ;  /* 0x00001fff00027589 */ /* 0x000e2400000e0000 */
[----:B0-----:R-:W-:-:S13]  /*0140*/  ISETP.NE.AND P0, PT, R2, RZ, PT ;  /* 0x000000ff0200720c */ /* 0x001fda0003f05270 */
[----:B------:R-:W-:Y:S05]  /*0150*/  @P0 BRA `(.L_x_2) ;  /* 0x0000000000480947 */ /* 0x000fea0003800000 */
[----:B------:R-:W0:Y:S01]  /*0160*/  S2UR UR8, SR_CgaCtaId ;  /* 0x00000000000879c3 */ /* 0x000e220000008800 */
[----:B------:R-:W-:Y:S01]  /*0170*/  UMOV UR4, 0x400 ;  /* 0x0000040000047882 */ /* 0x000fe20000000000 */
[----:B------:R-:W-:Y:S01]  /*0180*/  UMOV UR5, 0x1 ;  /* 0x0000000100057882 */ /* 0x000fe20000000000 */
[----:B------:R-:W-:Y:S01]  /*0190*/  UMOV UR6, 0x100 ;  /* 0x0000010000067882 */ /* 0x000fe20000000000 */
[----:B------:R-:W-:Y:S01]  /*01a0*/  ELECT P0, URZ, PT ;  /* 0x00000000003f782f */ /* 0x000fe20003800000 */
[----:B------:R-:W-:-:S04]  /*01b0*/  UIADD3 UR6, -UR6, 0x100000, URZ ;  /* 0x0010000006067890 */ /* 0x000fc8000fffe13f */
[----:B------:R-:W-:Y:S02]  /*01c0*/  USHF.L.U32 UR7, UR6, 0xb, URZ ;  /* 0x0000000b06077899 */ /* 0x000fe4000800063f */
[----:B------:R-:W-:Y:S02]  /*01d0*/  USHF.L.U32 UR6, UR6, 0x1, URZ ;  /* 0x0000000106067899 */ /* 0x000fe4000800063f */
[----:B0-----:R-:W-:Y:S02]  /*01e0*/  ULEA UR8, UR8, UR4, 0x18 ;  /* 0x0000000408087291 */ /* 0x001fe4000f8ec03f */
[----:B------:R-:W-:-:S04]  /*01f0*/  UIADD3 UR4, -UR5, 0x100000, URZ ;  /* 0x0010000005047890 */ /* 0x000fc8000fffe13f */
[----:B------:R-:W-:Y:S02]  /*0200*/  USHF.L.U32 UR5, UR4, 0xb, URZ ;  /* 0x0000000b04057899 */ /* 0x000fe4000800063f */
[----:B------:R-:W-:Y:S01]  /*0210*/  USHF.L.U32 UR4, UR4, 0x1, URZ ;  /* 0x0000000104047899 */ /* 0x000fe2000800063f */
[----:B------:R-:W0:Y:S11]  /*0220*/  FENCE.VIEW.ASYNC.S ;  /* 0x00000000000073c6 */ /* 0x000e360000000000 */
[----:B0-----:R0:W1:Y:S01]  /*0230*/  SYNCS.EXCH.64 URZ, [UR8], UR4 ;  /* 0x00000004083f75b2 */ /* 0x0010620008000100 */
[----:B------:R0:W2:Y:S01]  /*0240*/  SYNCS.EXCH.64 URZ, [UR8+0x10], UR6 ;  /* 0x00001006083f75b2 */ /* 0x0000a20008000100 */
[----:B------:R0:W3:Y:S01]  /*0250*/  SYNCS.EXCH.64 URZ, [UR8+0x8], UR4 ;  /* 0x00000804083f75b2 */ /* 0x0000e20008000100 */
[----:B------:R0:W4:Y:S01]  /*0260*/  SYNCS.EXCH.64 URZ, [UR8+0x18], UR6 ;  /* 0x00001806083f75b2 */ /* 0x0001220008000100 */
[----:B------:R-:W-:Y:S01]  /*0270*/  NOP ;  /* 0x0000000000007918 */ /* 0x000fe20000000000 */
.L_x_2:
[----:B------:R-:W5:Y:S01]  /*0280*/  SHFL.IDX PT, R0, R0, RZ, 0x1f ;  /* 0x00001fff00007589 */ /* 0x000f6200000e0000 */
[----:B------:R-:W-:Y:S01]  /*0290*/  ELECT P0, URZ, PT ;  /* 0x00000000003f782f */ /* 0x000fe20003800000 */
[----:B------:R-:W1:Y:S01]  /*02a0*/  LDC R2, c[0x0][0x65c] ;  /* 0x00019700ff027b82 */ /* 0x000e620000000800 */
[----:B0-----:R-:W-:Y:S01]  /*02b0*/  UMOV UR4, 0x20 ;  /* 0x0000002000047882 */ /* 0x001fe20000000000 */
[----:B------:R-:W0:Y:S01]  /*02c0*/  S2R R3, SR_CTAID.Y ;  /* 0x0000000000037919 */ /* 0x000e220000002600 */
[----:B------:R-:W-:Y:S01]  /*02d0*/  NOP ;  /* 0x0000000000007918 */ /* 0x000fe20000000000 */
[----:B------:R-:W-:Y:S01]  /*02e0*/  ISETP.NE.AND P2, PT, R10, RZ, PT ;  /* 0x000000ff0a00720c */ /* 0x000fe20003f45270 */
[----:B------:R-:W-:Y:S01]  /*02f0*/  NOP ;  /* 0x0000000000007918 */ /* 0x000fe20000000000 */
[----:B------:R-:W2:Y:S01]  /*0300*/  S2R R6, SR_CTAID.X ;  /* 0x0000000000067919 */ /* 0x000ea20000002500 */
[----:B------:R-:W-:Y:S01]  /*0310*/  IMAD.MOV.U32 R7, RZ, RZ, RZ ;  /* 0x000000ffff077224 */ /* 0x000fe200078e00ff */
[----:B-----5:R-:W-:-:S02]  /*0320*/  ISETP.NE.OR P0, PT, R0, RZ, !P0 ;  /* 0x000000ff0000720c */ /* 0x020fc40004705670 */
[----:B-1----:R-:W-:-:S04]  /*0330*/  ISETP.NE.AND P3, PT, R2, 0x1, PT ;  /* 0x000000010200780c */ /* 0x002fc80003f65270 */
[----:B------:R-:W-:Y:S02]  /*0340*/  P2R R0, PR, RZ, 0x8 ;  /* 0x00000008ff007803 */ /* 0x000fe40000000000 */
[----:B------:R-:W-:-:S04]  /*0350*/  SHF.R.S32.HI R0, RZ, 0x1f, R5 ;  /* 0x0000001fff007819 */ /* 0x000fc80000011405 */
[----:B------:R-:W-:Y:S01]  /*0360*/  LEA.HI R0, R0, R5, RZ, 0x2 ;  /* 0x0000000500007211 */ /* 0x000fe200078f10ff */
[----:B------:R-:W-:Y:S01]  /*0370*/  VOTEU.ALL UP0, P0 ;  /* 0x00000000003f7886 */ /* 0x000fe20000000000 */
[----:B------:R-:W-:Y:S01]  /*0380*/  VOTEU.ALL UP1, P0 ;  /* 0x00000000003f7886 */ /* 0x000fe20000020000 */
[----:B------:R-:W2:Y:S01]  /*0390*/  @P3 LDC R17, c[0x0][0x10] ;  /* 0x00000400ff113b82 */ /* 0x000ea20000000800 */
[----:B------:R-:W-:Y:S01]  /*03a0*/  LOP3.LUT R0, R0, 0xfffffffc, RZ, 0xc0, !PT ;  /* 0xfffffffc00007812 */ /* 0x000fe200078ec0ff */
[----:B0-----:R-:W-:Y:S01]  /*03b0*/  @P3 IMAD.MOV.U32 R8, RZ, RZ, R3 ;  /* 0x000000ffff083224 */ /* 0x001fe200078e0003 */
[----:B------:R-:W-:Y:S01]  /*03c0*/  @!UP0 UMOV UR6, 0x400 ;  /* 0x0000040000068882 */ /* 0x000fe20000000000 */
[----:B------:R-:W-:-:S04]  /*03d0*/  @!UP0 UIADD3 UR4, -UR4, 0x100000, URZ ;  /* 0x0010000004048890 */ /* 0x000fc8000fffe13f */
[----:B------:R-:W-:Y:S02]  /*03e0*/  @!UP0 USHF.L.U32 UR5, UR4, 0xb, URZ ;  /* 0x0000000b04058899 */ /* 0x000fe4000800063f */
[----:B------:R-:W-:Y:S01]  /*03f0*/  @!UP0 USHF.L.U32 UR4, UR4, 0x1, URZ ;  /* 0x0000000104048899 */ /* 0x000fe2000800063f */
[----:B------:R-:W-:Y:S02]  /*0400*/  @P3 IMAD.MOV.U32 R9, RZ, RZ, RZ ;  /* 0x000000ffff093224 */ /* 0x000fe400078e00ff */
[----:B------:R-:W-:Y:S01]  /*0410*/  IMAD.IADD R0, R5, 0x1, -R0 ;  /* 0x0000000105007824 */ /* 0x000fe200078e0a00 */
[----:B------:R-:W0:Y:S01]  /*0420*/  @!UP0 S2UR UR7, SR_CgaCtaId ;  /* 0x00000000000789c3 */ /* 0x000e220000008800 */
[----:B------:R-:W-:-:S03]  /*0430*/  @P3 IMAD.MOV.U32 R5, RZ, RZ, RZ ;  /* 0x000000ffff053224 */ /* 0x000fc600078e00ff */
[----:B------:R-:W-:-:S04]  /*0440*/  ISETP.NE.AND P1, PT, R0, 0x3, PT ;  /* 0x000000030000780c */ /* 0x000fc80003f25270 */
[----:B------:R-:W1:Y:S01]  /*0450*/  @!P3 LDC R11, c[0x0][0xc] ;  /* 0x00000300ff0bbb82 */ /* 0x000e620000000800 */
[----:B--2---:R-:W-:-:S04]  /*0460*/  @P3 IMAD.WIDE.U32 R16, R6, R17, R8 ;  /* 0x0000001106103225 */ /* 0x004fc800078e0008 */
[----:B------:R-:W-:Y:S01]  /*0470*/  @P3 IMAD.IADD R17, R17, 0x1, R5 ;  /* 0x0000000111113824 */ /* 0x000fe200078e0205 */
[----:B------:R-:W-:Y:S01]  /*0480*/  LOP3.LUT R5, R4, 0x7f, RZ, 0xc0, !PT ;  /* 0x0000007f04057812 */ /* 0x000fe200078ec0ff */
[----:B0-----:R-:W-:Y:S01]  /*0490*/  @!UP0 ULEA UR8, UR7, UR6, 0x18 ;  /* 0x0000000607088291 */ /* 0x001fe2000f8ec03f */
[----:B------:R-:W-:Y:S02]  /*04a0*/  VOTEU.ALL UP0, P0 ;  /* 0x00000000003f7886 */ /* 0x000fe40000000000 */
[----:B------:R-:W-:Y:S01]  /*04b0*/  ULDC UR6, c[0x0][0xc] ;  /* 0x0000030000067ab9 */ /* 0x000fe20000000800 */
[----:B------:R-:W-:Y:S01]  /*04c0*/  ISETP.EQ.OR P0, PT, R0, RZ, !P1 ;  /* 0x000000ff0000720c */ /* 0x000fe20004f02670 */
[----:B------:R-:W-:-:S03]  /*04d0*/  ULDC UR7, c[0x0][0x10] ;  /* 0x0000040000077ab9 */ /* 0x000fc60000000800 */
[C---:B------:R-:W-:Y:S01]  /*04e0*/  ISETP.EQ.AND P0, PT, R10.reuse, RZ, P0 ;  /* 0x000000ff0a00720c */ /* 0x040fe20000702270 */
[----:B------:R-:W-:Y:S02]  /*04f0*/  VIADD R10, R10, 0xffffffff ;  /* 0xffffffff0a0a7836 */ /* 0x000fe40000000000 */
[----:B-1----:R-:W-:Y:S01]  /*0500*/  @!P3 IMAD.WIDE.U32 R8, R11, R3, R6 ;  /* 0x000000030b08b225 */ /* 0x002fe200078e0006 */
[----:B------:R-:W0:Y:S02]  /*0510*/  FENCE.VIEW.ASYNC.S ;  /* 0x00000000000073c6 */ /* 0x000e240000000000 */
[----:B0-----:R-:W3:Y:S01]  /*0520*/  @!UP0 SYNCS.EXCH.64 URZ, [UR8+0x30], UR4 ;  /* 0x00003004083f85b2 */ /* 0x001ee20008000100 */
[----:B------:R-:W-:Y:S02]  /*0530*/  SEL R18, RZ, 0x1, !P0 ;  /* 0x00000001ff127807 */ /* 0x000fe40004000000 */
[----:B------:R-:W-:Y:S01]  /*0540*/  ISETP.GE.U32.AND P1, PT, R10, 0x2, PT ;  /* 0x000000020a00780c */ /* 0x000fe20003f26070 */
[----:B------:R-:W-:-:S02]  /*0550*/  @!P3 IMAD.MOV.U32 R16, RZ, RZ, R8 ;  /* 0x000000ffff10b224 */ /* 0x000fc400078e0008 */
[----:B------:R-:W-:Y:S01]  /*0560*/  @!P3 IMAD.MOV.U32 R17, RZ, RZ, R9 ;  /* 0x000000ffff11b224 */ /* 0x000fe200078e0009 */
[----:B------:R-:W-:Y:S01]  /*0570*/  SEL R18, R18, 0x2, P1 ;  /* 0x0000000212127807 */ /* 0x000fe20000800000 */
[----:B------:R0:W3:Y:S01]  /*0580*/  @!UP1 SYNCS.EXCH.64 URZ, [UR8+0x38], UR4 ;  /* 0x00003804083f95b2 */ /* 0x0000e20008000100 */
[----:B------:R-:W-:Y:S01]  /*0590*/  NOP ;  /* 0x0000000000007918 */ /* 0x000fe20000000000 */
[----:B0-----:R-:W-:-:S03]  /*05a0*/  UIMAD.WIDE.U32 UR4, UR6, UR7, URZ ;  /* 0x00000007060472a5 */ /* 0x001fc6000f8e003f */
[----:B------:R-:W-:Y:S02]  /*05b0*/  ULDC UR6, c[0x0][0x14] ;  /* 0x0000050000067ab9 */ /* 0x000fe40000000800 */
[----:B------:R-:W-:Y:S02]  /*05c0*/  UIMAD.WIDE.U32 UR38, UR4, UR6, URZ ;  /* 0x00000006042672a5 */ /* 0x000fe4000f8e003f */
[----:B------:R-:W-:-:S04]  /*05d0*/  UIMAD UR37, UR5, UR6, URZ ;  /* 0x00000006052572a4 */ /* 0x000fc8000f8e023f */
[----:B------:R-:W-:Y:S01]  /*05e0*/  UIADD3 UR37, UR39, UR37, URZ ;  /* 0x0000002527257290 */ /* 0x000fe2000fffe03f */
[----:B---34-:R-:W-:Y:S06]  /*05f0*/  BAR.SYNC.DEFER_BLOCKING 0x0 ;  /* 0x0000000000007b1d */ /* 0x018fec0000010000 */
[----:B------:R-:W-:Y:S05]  /*0600*/  @!P2 BRA `(.L_x_3) ;  /* 0x00000044001ca947 */ /* 0x000fea0003800000 */
[----:B------:R-:W-:-:S13]  /*0610*/  ISETP.GT.U32.AND P0, PT, R10, 0x1, PT ;  /* 0x000000010a00780c */ /* 0x000fda0003f04070 */
[----:B------:R-:W-:Y:S05]  /*0620*/  @P0 EXIT ;  /* 0x000000000000094d */ /* 0x000fea0003800000 */
[----:B------:R-:W-:Y:S01]  /*0630*/  ULDC.64 UR4, c[0x0][0x650] ;  /* 0x0001940000047ab9 */ /* 0x000fe20000000a00 */
[----:B------:R-:W-:Y:S01]  /*0640*/  PRMT R0, RZ, 0x7610, R0 ;  /* 0x00007610ff007816 */ /* 0x000fe20000000000 */
[----:B------:R-:W-:Y:S01]  /*0650*/  IMAD.MOV.U32 R69, RZ, RZ, -0x1 ;  /* 0xffffffffff457424 */ /* 0x000fe200078e00ff */
[----:B------:R-:W-:Y:S01]  /*0660*/  ISETP.GE.U32.AND P0, PT, R16, UR4, PT ;  /* 0x0000000410007c0c */ /* 0x000fe2000bf06070 */
[----:B------:R-:W-:Y:S02]  /*0670*/  IMAD.MOV.U32 R68, RZ, RZ, -0x1 ;  /* 0xffffffffff447424 */ /* 0x000fe400078e00ff */
[----:B------:R-:W-:Y:S01]  /*0680*/  IMAD.MOV.U32 R67, RZ, RZ, -0x1 ;  /* 0xffffffffff437424 */ /* 0x000fe200078e00ff */
[----:B------:R-:W-:-:S13]  /*0690*/  ISETP.GE.U32.AND.EX P0, PT, R17, UR5, PT, P0 ;  /* 0x0000000511007c0c */ /* 0x000fda000bf06100 */
[----:B------:R-:W-:Y:S05]  /*06a0*/  @P0 BRA `(.L_x_4) ;  /* 0x0000000400540947 */ /* 0x000fea0003800000 */
[----:B------:R-:W0:Y:S01]  /*06b0*/  LDC.64 R20, c[0x0][0x628] ;  /* 0x00018a00ff147b82 */ /* 0x000e220000000a00 */
[----:B------:R-:W-:Y:S02]  /*06c0*/  IMAD.MOV.U32 R8, RZ, RZ, R16 ;  /* 0x000000ffff087224 */ /* 0x000fe400078e0010 */
[----:B------:R-:W-:-:S05]  /*06d0*/  IMAD.MOV.U32 R9, RZ, RZ, R17 ;  /* 0x000000ffff097224 */ /* 0x000fca00078e0011 */
[----:B------:R-:W1:Y:S08]  /*06e0*/  LDC R0, c[0x0][0x630] ;  /* 0x00018c00ff007b82 */ /* 0x000e700000000800 */
[----:B------:R-:W2:Y:S01]  /*06f0*/  LDC.64 R22, c[0x0][0x620] ;  /* 0x00018800ff167b82 */ /* 0x000ea20000000a00 */
[----:B0-----:R-:W-:-:S04]  /*0700*/  ISETP.NE.U32.AND P0, PT, R20, RZ, PT ;  /* 0x000000ff1400720c */ /* 0x001fc80003f05070 */
[----:B------:R-:W-:-:S13]  /*0710*/  ISETP.NE.AND.EX P0, PT, R21, RZ, PT, P0 ;  /* 0x000000ff1500720c */ /* 0x000fda0003f05300 */
[----:B-12---:R-:W-:Y:S05]  /*0720*/  @!P0 BRA `(.L_x_5) ;  /* 0x0000000000288947 */ /* 0x006fea0003800000 */
[----:B------:R-:W0:Y:S02]  /*0730*/  LDC R13, c[0x0][0x634] ;  /* 0x00018d00ff0d7b82 */ /* 0x000e240000000800 */
[----:B0-----:R-:W-:-:S05]  /*0740*/  IADD3 R13, P0, R16, R13, RZ ;  /* 0x0000000d100d7210 */ /* 0x001fca0007f1e0ff */
[----:B------:R-:W-:-:S04]  /*0750*/  IMAD.X R15, RZ, RZ, R17, P0 ;  /* 0x000000ffff0f7224 */ /* 0x000fc800000e0611 */
[----:B------:R-:W-:-:S04]  /*0760*/  IMAD.WIDE.U32 R8, R15, R20, RZ ;  /* 0x000000140f087225 */ /* 0x000fc800078e00ff */
[----:B------:R-:W-:-:S04]  /*0770*/  IMAD.WIDE.U32 R10, P0, R13, R21, R8 ;  /* 0x000000150d0a7225 */ /* 0x000fc80007800008 */
[----:B------:R-:W-:-:S04]  /*0780*/  IMAD.WIDE.U32 R8, R13, R20, RZ ;  /* 0x000000140d087225 */ /* 0x000fc800078e00ff */
[----:B------:R-:W-:Y:S01]  /*0790*/  IMAD.X R13, RZ, RZ, RZ, P0 ;  /* 0x000000ffff0d7224 */ /* 0x000fe200000e06ff */
[----:B------:R-:W-:Y:S01]  /*07a0*/  IADD3 RZ, P0, R9, R10, RZ ;  /* 0x0000000a09ff7210 */ /* 0x000fe20007f1e0ff */
[----:B------:R-:W-:-:S04]  /*07b0*/  IMAD.MOV.U32 R12, RZ, RZ, R11 ;  /* 0x000000ffff0c7224 */ /* 0x000fc800078e000b */
[----:B------:R-:W-:-:S08]  /*07c0*/  IMAD.WIDE.U32.X R8, R15, R21, R12, P0 ;  /* 0x000000150f087225 */ /* 0x000fd000000e040c */
.L_x_5:
[-CC-:B------:R-:W-:Y:S01]  /*07d0*/  SHF.R.U64 R67, R8, R0.reuse, R9.reuse ;  /* 0x0000000008437219 */ /* 0x180fe20000001209 */
[----:B------:R-:W0:Y:S01]  /*07e0*/  LDC R12, c[0x0][0x618] ;  /* 0x00018600ff0c7b82 */ /* 0x000e220000000800 */
[----:B------:R-:W-:Y:S01]  /*07f0*/  SHF.R.U32.HI R7, RZ, R0, R9 ;  /* 0x00000000ff077219 */ /* 0x000fe20000011609 */
[----:B------:R-:W-:Y:S01]  /*0800*/  ULDC UR4, c[0x0][0x150] ;  /* 0x0000540000047ab9 */ /* 0x000fe20000000800 */
[----:B------:R-:W-:Y:S02]  /*0810*/  IADD3 R11, P0, RZ, -R67, RZ ;  /* 0x80000043ff0b7210 */ /* 0x000fe40007f1e0ff */
[----:B------:R-:W-:-:S03]  /*0820*/  I2FP.F32.U32 R0, R6 ;  /* 0x0000000600007245 */ /* 0x000fc60000201000 */
[----:B------:R-:W1:Y:S01]  /*0830*/  LDC.64 R30, c[0x0][0x640] ;  /* 0x00019000ff1e7b82 */ /* 0x000e620000000a00 */
[----:B------:R-:W-:Y:S02]  /*0840*/  IMAD.X R13, RZ, RZ, ~R7, P0 ;  /* 0x000000ffff0d7224 */ /* 0x000fe400000e0e07 */
[----:B------:R-:W-:Y:S01]  /*0850*/  FMUL R0, R0, UR4 ;  /* 0x0000000400007c20 */ /* 0x000fe20008400000 */
[----:B------:R-:W-:Y:S01]  /*0860*/  IMAD.WIDE.U32 R8, R11, R22, R16 ;  /* 0x000000160b087225 */ /* 0x000fe200078e0010 */
[----:B------:R-:W-:-:S03]  /*0870*/  ULDC UR4, c[0x0][0x154] ;  /* 0x0000550000047ab9 */ /* 0x000fc60000000800 */
[----:B------:R-:W-:Y:S01]  /*0880*/  IMAD R10, R13, R22, RZ ;  /* 0x000000160d0a7224 */ /* 0x000fe200078e02ff */
[----:B------:R-:W2:Y:S01]  /*0890*/  LDC R7, c[0x0][0x144] ;  /* 0x00005100ff077b82 */ /* 0x000ea20000000800 */
[----:B------:R-:W3:Y:S02]  /*08a0*/  F2I.U32.TRUNC.NTZ R0, R0 ;  /* 0x0000000000007305 */ /* 0x000ee4000020f000 */
[----:B------:R-:W-:-:S04]  /*08b0*/  IMAD R11, R11, R23, R10 ;  /* 0x000000170b0b7224 */ /* 0x000fc800078e020a */
[----:B------:R-:W-:Y:S01]  /*08c0*/  IMAD.IADD R9, R9, 0x1, R11 ;  /* 0x0000000109097824 */ /* 0x000fe200078e020b */
[----:B------:R-:W4:Y:S01]  /*08d0*/  LDC R24, c[0x0][0x608] ;  /* 0x00018200ff187b82 */ /* 0x000f220000000800 */
[----:B------:R-:W-:-:S03]  /*08e0*/  IMAD.MOV.U32 R11, RZ, RZ, -0x1 ;  /* 0xffffffffff0b7424 */ /* 0x000fc600078e00ff */
[-CC-:B0-----:R-:W-:Y:S02]  /*08f0*/  SHF.R.U64 R22, R8, R12.reuse, R9.reuse ;  /* 0x0000000c08167219 */ /* 0x181fe40000001209 */
[----:B------:R-:W-:Y:S02]  /*0900*/  I2FP.F32.U32 R8, R3 ;  /* 0x0000000300087245 */ /* 0x000fe40000201000 */
[----:B------:R-:W0:Y:S01]  /*0910*/  LDC R28, c[0x0][0x658] ;  /* 0x00019600ff1c7b82 */ /* 0x000e220000000800 */
[----:B-1----:R-:W-:Y:S01]  /*0920*/  ISETP.NE.U32.AND P0, PT, R30, RZ, PT ;  /* 0x000000ff1e00720c */ /* 0x002fe20003f05070 */
[----:B---3--:R-:W-:Y:S02]  /*0930*/  IMAD.MOV R10, RZ, RZ, -R0 ;  /* 0x000000ffff0a7224 */ /* 0x008fe400078e0a00 */
[----:B------:R-:W-:Y:S01]  /*0940*/  FMUL R8, R8, UR4 ;  /* 0x0000000408087c20 */ /* 0x000fe20008400000 */
[----:B------:R-:W-:Y:S02]  /*0950*/  SHF.R.U32.HI R9, RZ, R12, R9 ;  /* 0x0000000cff097219 */ /* 0x000fe40000011609 */
[----:B------:R-:W-:Y:S01]  /*0960*/  ISETP.NE.AND.EX P0, PT, R31, RZ, PT, P0 ;  /* 0x000000ff1f00720c */ /* 0x000fe20003f05300 */
[----:B------:R1:W3:Y:S01]  /*0970*/  F2I.U32.TRUNC.NTZ R15, R8 ;  /* 0x00000008000f7305 */ /* 0x0002e2000020f000 */
[----:B------:R-:W1:Y:S01]  /*0980*/  LDC R20, c[0x0][0x148] ;  /* 0x00005200ff147b82 */ /* 0x000e620000000800 */
[----:B--2---:R-:W-:-:S07]  /*0990*/  IMAD R0, R7, R10, R6 ;  /* 0x0000000a07007224 */ /* 0x004fce00078e0206 */
[----:B------:R-:W2:Y:S01]  /*09a0*/  LDC R26, c[0x0][0x600] ;  /* 0x00018000ff1a7b82 */ /* 0x000ea20000000800 */
[-CC-:B----4-:R-:W-:Y:S02]  /*09b0*/  SHF.R.U64 R32, R22, R24.reuse, R9.reuse ;  /* 0x0000001816207219 */ /* 0x190fe40000001209 */
[----:B------:R-:W-:Y:S01]  /*09c0*/  SHF.R.U32.HI R7, RZ, R24, R9 ;  /* 0x00000018ff077219 */ /* 0x000fe20000011609 */
[----:B------:R-:W-:-:S04]  /*09d0*/  IMAD.MOV.U32 R9, RZ, RZ, 0x1 ;  /* 0x00000001ff097424 */ /* 0x000fc800078e00ff */
[----:B------:R-:W4:Y:S01]  /*09e0*/  LDC R21, c[0x0][0x648] ;  /* 0x00019200ff157b82 */ /* 0x000f220000000800 */
[-C--:B0-----:R-:W-:Y:S02]  /*09f0*/  SHF.L.U32 R6, R11, R28.reuse, RZ ;  /* 0x0000001c0b067219 */ /* 0x081fe400000006ff */
[--C-:B------:R-:W-:Y:S02]  /*0a00*/  SHF.R.U64 R24, R32, R28, R7.reuse ;  /* 0x0000001c20187219 */ /* 0x100fe40000001207 */
[----:B------:R-:W-:Y:S02]  /*0a10*/  LOP3.LUT R13, RZ, R6, RZ, 0x33, !PT ;  /* 0x00000006ff0d7212 */ /* 0x000fe400078e33ff */
[-C--:B------:R-:W-:Y:S01]  /*0a20*/  SHF.R.U32.HI R7, RZ, R28.reuse, R7 ;  /* 0x0000001cff077219 */ /* 0x080fe20000011607 */
[----:B------:R-:W0:Y:S01]  /*0a30*/  LDC R23, c[0x0][0x638] ;  /* 0x00018e00ff177b82 */ /* 0x000e220000000800 */
[----:B------:R-:W-:Y:S01]  /*0a40*/  SHF.L.U32 R12, R9, R28, RZ ;  /* 0x0000001c090c7219 */ /* 0x000fe200000006ff */
[----:B------:R-:W-:-:S06]  /*0a50*/  IMAD.MOV.U32 R6, RZ, RZ, R24 ;  /* 0x000000ffff067224 */ /* 0x000fcc00078e0018 */
[----:B------:R-:W0:Y:S01]  /*0a60*/  LDC R69, c[0x0][0x610] ;  /* 0x00018400ff457b82 */ /* 0x000e220000000800 */
[----:B-1-3--:R-:W-:Y:S05]  /*0a70*/  @!P0 BRA `(.L_x_6) ;  /* 0x0000000000288947 */ /* 0x00afea0003800000 */
[----:B------:R-:W1:Y:S02]  /*0a80*/  LDC R11, c[0x0][0x64c] ;  /* 0x00019300ff0b7b82 */ /* 0x000e640000000800 */
[----:B-1----:R-:W-:-:S05]  /*0a90*/  IADD3 R11, P0, R24, R11, RZ ;  /* 0x0000000b180b7210 */ /* 0x002fca0007f1e0ff */
        /* <DEDUP_REMOVED lines=8> */
.L_x_6:
[----:B----4-:R-:W-:Y:S01]  /*0b20*/  SHF.R.U64 R6, R6, R21, R7 ;  /* 0x0000001506067219 */ /* 0x010fe20000001207 */
[----:B--2---:R-:W-:Y:S01]  /*0b30*/  VIADD R7, R26, 0xffffffff ;  /* 0xffffffff1a077836 */ /* 0x004fe20000000000 */
[----:B------:R-:W-:Y:S01]  /*0b40*/  LOP3.LUT R13, R32, R13, RZ, 0xc0, !PT ;  /* 0x0000000d200d7212 */ /* 0x000fe200078ec0ff */
[----:B------:R-:W-:Y:S02]  /*0b50*/  IMAD.MOV R15, RZ, RZ, -R15 ;  /* 0x000000ffff0f7224 */ /* 0x000fe400078e0a0f */
[----:B------:R-:W-:Y:S02]  /*0b60*/  IMAD.MOV R8, RZ, RZ, -R6 ;  /* 0x000000ffff087224 */ /* 0x000fe400078e0a06 */
[----:B------:R-:W-:Y:S01]  /*0b70*/  IMAD R13, R12, R6, R13 ;  /* 0x000000060c0d7224 */ /* 0x000fe200078e020d */
[----:B------:R-:W-:Y:S01]  /*0b80*/  LOP3.LUT R6, R22, R7, RZ, 0xc0, !PT ;  /* 0x0000000716067212 */ /* 0x000fe200078ec0ff */
[----:B------:R-:W-:Y:S02]  /*0b90*/  @P3 IMAD R0, R20, R15, R3 ;  /* 0x0000000f14003224 */ /* 0x000fe400078e0203 */
[----:B0-----:R-:W-:-:S02]  /*0ba0*/  IMAD R3, R8, R23, R24 ;  /* 0x0000001708037224 */ /* 0x001fc400078e0218 */
[----:B------:R-:W-:Y:S02]  /*0bb0*/  IMAD R69, R13, R69, R0 ;  /* 0x000000450d457224 */ /* 0x000fe400078e0200 */
[----:B------:R-:W-:Y:S02]  /*0bc0*/  IMAD R6, R3, R26, R6 ;  /* 0x0000001a03067224 */ /* 0x000fe400078e0206 */
[----:B------:R-:W-:-:S03]  /*0bd0*/  IMAD.MOV.U32 R0, RZ, RZ, 0x1 ;  /* 0x00000001ff007424 */ /* 0x000fc600078e00ff */
[----:B------:R-:W-:Y:S02]  /*0be0*/  SEL R68, R6, R69, !P3 ;  /* 0x0000004506447207 */ /* 0x000fe40005800000 */
[----:B------:R-:W-:-:S07]  /*0bf0*/  SEL R69, R69, R6, !P3 ;  /* 0x0000000645457207 */ /* 0x000fce0005800000 */
.L_x_4:
[----:B------:R-:W-:-:S08]  /*0c00*/  NOP ;  /* 0x0000000000007918 */ /* 0x000fd00000000000 */
[----:B------:R-:W0:Y:S02]  /*0c10*/  USETMAXREG.TRY_ALLOC.CTAPOOL UP0, 0xe8 ;  /* 0x000000e8000079c8 */ /* 0x000e240008000600 */
[----:B0-----:R-:W-:-:S13]  /*0c20*/  PLOP3.LUT P0, PT, PT, PT, UP0, 0x80, 0x0 ;  /* 0x000000000000781c */ /* 0x001fda0003f0f008 */
[----:B------:R-:W-:Y:S05]  /*0c30*/  @!P0 BRA `(.L_x_4) ;  /* 0xfffffffc00f08947 */ /* 0x000fea000383ffff */
[----:B------:R-:W-:Y:S01]  /*0c40*/  ULDC.64 UR4, c[0x0][0x598] ;  /* 0x0001660000047ab9 */ /* 0x000fe20000000a00 */
[----:B------:R-:W-:Y:S01]  /*0c50*/  ULDC.64 UR40, c[0x0][0x208] ;  /* 0x0000820000287ab9 */ /* 0x000fe20000000a00 */
[----:B------:R-:W-:-:S04]  /*0c60*/  ISETP.NE.U32.AND P0, PT, RZ, UR4, PT ;  /* 0x00000004ff007c0c */ /* 0x000fc8000bf05070 */
[----:B------:R-:W-:-:S13]  /*0c70*/  ISETP.NE.AND.EX P0, PT, RZ, UR5, PT, P0 ;  /* 0x00000005ff007c0c */ /* 0x000fda000bf05300 */
[----:B------:R-:W-:Y:S05]  /*0c80*/  @!P0 BRA `(.L_x_7) ;  /* 0x00000000001c8947 */ /* 0x000fea0003800000 */
[----:B------:R-:W0:Y:S02]  /*0c90*/  LDC.64 R6, c[0x0][0x598] ;  /* 0x00016600ff067b82 */ /* 0x000e240000000a00 */
[----:B0-----:R-:W2:Y:S02]  /*0ca0*/  LDG.E.64 R6, desc[UR40][R6.64] ;  /* 0x0000002806067981 */ /* 0x001ea4000c1e1b00 */
[----:B--2---:R-:W-:-:S04]  /*0cb0*/  ISETP.NE.U32.AND P0, PT, R6, RZ, PT ;  /* 0x000000ff0600720c */ /* 0x004fc80003f05070 */
[----:B------:R-:W-:-:S13]  /*0cc0*/  ISETP.NE.AND.EX P0, PT, R7, RZ, PT, P0 ;  /* 0x000000ff0700720c */ /* 0x000fda0003f05300 */
[----:B------:R-:W-:Y:S05]  /*0cd0*/  @!P0 BRA `(.L_x_7) ;  /* 0x0000000000088947 */ /* 0x000fea0003800000 */
[----:B------:R0:W5:Y:S01]  /*0ce0*/  LD.E R19, desc[UR40][R6.64] ;  /* 0x0000002806137980 */ /* 0x000162000c101900 */
[----:B------:R-:W-:Y:S05]  /*0cf0*/  BRA `(.L_x_8) ;  /* 0x0000000000247947 */ /* 0x000fea0003800000 */
.L_x_7:
[----:B------:R-:W-:Y:S02]  /*0d00*/  ULDC.64 UR4, c[0x0][0x588] ;  /* 0x0001620000047ab9 */ /* 0x000fe40000000a00 */
[----:B------:R-:W-:-:S04]  /*0d10*/  ISETP.NE.U32.AND P0, PT, RZ, UR4, PT ;  /* 0x00000004ff007c0c */ /* 0x000fc8000bf05070 */
[----:B------:R-:W-:-:S13]  /*0d20*/  ISETP.NE.AND.EX P0, PT, RZ, UR5, PT, P0 ;  /* 0x00000005ff007c0c */ /* 0x000fda000bf05300 */
[----:B------:R-:W-:Y:S05]  /*0d30*/  @!P0 BRA `(.L_x_9) ;  /* 0x00000000000c8947 */ /* 0x000fea0003800000 */
[----:B------:R-:W0:Y:S02]  /*0d40*/  LDC.64 R6, c[0x0][0x588] ;  /* 0x00016200ff067b82 */ /* 0x000e240000000a00 */
[----:B0-----:R1:W5:Y:S01]  /*0d50*/  LDG.E R19, desc[UR40][R6.64] ;  /* 0x0000002806137981 */ /* 0x001362000c1e1900 */
[----:B------:R-:W-:Y:S05]  /*0d60*/  BRA `(.L_x_8) ;  /* 0x0000000000087947 */ /* 0x000fea0003800000 */
.L_x_9:
[----:B------:R-:W-:Y:S02]  /*0d70*/  ULDC UR4, c[0x0][0x580] ;  /* 0x0001600000047ab9 */ /* 0x000fe40000000800 */
[----:B------:R-:W-:-:S07]  /*0d80*/  IMAD.U32 R19, RZ, RZ, UR4 ;  /* 0x00000004ff137e24 */ /* 0x000fce000f8e00ff */
.L_x_8:
[----:B------:R-:W-:Y:S02]  /*0d90*/  ULDC.64 UR4, c[0x0][0x5a0] ;  /* 0x0001680000047ab9 */ /* 0x000fe40000000a00 */
[----:B------:R-:W-:-:S04]  /*0da0*/  ISETP.NE.U32.AND P0, PT, RZ, UR4, PT ;  /* 0x00000004ff007c0c */ /* 0x000fc8000bf05070 */
[----:B------:R-:W-:-:S13]  /*0db0*/  ISETP.NE.AND.EX P0, PT, RZ, UR5, PT, P0 ;  /* 0x00000005ff007c0c */ /* 0x000fda000bf05300 */
[----:B------:R-:W-:Y:S05]  /*0dc0*/  @!P0 BRA `(.L_x_10) ;  /* 0x00000000001c8947 */ /* 0x000fea0003800000 */
[----:B01----:R-:W0:Y:S02]  /*0dd0*/  LDC.64 R6, c[0x0][0x5a0] ;  /* 0x00016800ff067b82 */ /* 0x003e240000000a00 */
[----:B0-----:R-:W2:Y:S02]  /*0de0*/  LDG.E.64 R6, desc[UR40][R6.64] ;  /* 0x0000002806067981 */ /* 0x001ea4000c1e1b00 */
[----:B--2---:R-:W-:-:S04]  /*0df0*/  ISETP.NE.U32.AND P0, PT, R6, RZ, PT ;  /* 0x000000ff0600720c */ /* 0x004fc80003f05070 */
[----:B------:R-:W-:-:S13]  /*0e00*/  ISETP.NE.AND.EX P0, PT, R7, RZ, PT, P0 ;  /* 0x000000ff0700720c */ /* 0x000fda0003f05300 */
[----:B------:R-:W-:Y:S05]  /*0e10*/  @!P0 BRA `(.L_x_10) ;  /* 0x0000000000088947 */ /* 0x000fea0003800000 */
[----:B------:R0:W5:Y:S01]  /*0e20*/  LD.E R56, desc[UR40][R6.64] ;  /* 0x0000002806387980 */ /* 0x000162000c101900 */
[----:B------:R-:W-:Y:S05]  /*0e30*/  BRA `(.L_x_11) ;  /* 0x0000000000247947 */ /* 0x000fea0003800000 */
.L_x_10:
[----:B------:R-:W-:Y:S02]  /*0e40*/  ULDC.64 UR4, c[0x0][0x590] ;  /* 0x0001640000047ab9 */ /* 0x000fe40000000a00 */
[----:B------:R-:W-:-:S04]  /*0e50*/  ISETP.NE.U32.AND P0, PT, RZ, UR4, PT ;  /* 0x00000004ff007c0c */ /* 0x000fc8000bf05070 */
[----:B------:R-:W-:-:S13]  /*0e60*/  ISETP.NE.AND.EX P0, PT, RZ, UR5, PT, P0 ;  /* 0x00000005ff007c0c */ /* 0x000fda000bf05300 */
[----:B------:R-:W-:Y:S05]  /*0e70*/  @!P0 BRA `(.L_x_12) ;  /* 0x00000000000c8947 */ /* 0x000fea0003800000 */
[----:B------:R-:W2:Y:S02]  /*0e80*/  LDC.64 R56, c[0x0][0x590] ;  /* 0x00016400ff387b82 */ /* 0x000ea40000000a00 */
[----:B--2---:R2:W5:Y:S01]  /*0e90*/  LDG.E R56, desc[UR40][R56.64] ;  /* 0x0000002838387981 */ /* 0x004562000c1e1900 */
[----:B------:R-:W-:Y:S05]  /*0ea0*/  BRA `(.L_x_11) ;  /* 0x0000000000087947 */ /* 0x000fea0003800000 */
.L_x_12:
[----:B------:R-:W-:Y:S02]  /*0eb0*/  ULDC UR4, c[0x0][0x584] ;  /* 0x0001610000047ab9 */ /* 0x000fe40000000800 */
[----:B------:R-:W-:-:S07]  /*0ec0*/  IMAD.U32 R56, RZ, RZ, UR4 ;  /* 0x00000004ff387e24 */ /* 0x000fce000f8e00ff */
.L_x_11:
[----:B------:R-:W-:-:S13]  /*0ed0*/  LOP3.LUT P0, RZ, R0, 0xff, RZ, 0xc0, !PT ;  /* 0x000000ff00ff7812 */ /* 0x000fda000780c0ff */
[----:B------:R-:W-:Y:S05]  /*0ee0*/  @!P0 EXIT ;  /* 0x000000000000894d */ /* 0x000fea0003800000 */
[----:B------:R-:W3:Y:S01]  /*0ef0*/  LDC R59, c[0x0][0x658] ;  /* 0x00019600ff3b7b82 */ /* 0x000ee20000000800 */
[----:B------:R-:W-:Y:S01]  /*0f00*/  ULDC.64 UR6, c[0x0][0x288] ;  /* 0x0000a20000067ab9 */ /* 0x000fe20000000a00 */
[----:B------:R-:W-:Y:S01]  /*0f10*/  LOP3.LUT R14, R14, 0x1, RZ, 0xc0, !PT ;  /* 0x000000010e0e7812 */ /* 0x000fe200078ec0ff */
[----:B------:R-:W-:Y:S01]  /*0f20*/  UIADD3 UR4, UR7, 0x7f, URZ ;  /* 0x0000007f07047890 */ /* 0x000fe2000fffe03f */
[----:B------:R-:W-:Y:S01]  /*0f30*/  SHF.R.U32.HI R0, RZ, 0x2, R4 ;  /* 0x00000002ff007819 */ /* 0x000fe20000011604 */
[----:B------:R-:W-:Y:S01]  /*0f40*/  IMAD.U32 R3, RZ, RZ, UR6 ;  /* 0x00000006ff037e24 */ /* 0x000fe2000f8e00ff */
[----:B------:R-:W-:Y:S01]  /*0f50*/  SHF.R.U32.HI R5, RZ, 0x1, R5 ;  /* 0x00000001ff057819 */ /* 0x000fe20000011605 */
[----:B------:R-:W-:Y:S01]  /*0f60*/  USHF.R.S32.HI UR5, URZ, 0x1f, UR4 ;  /* 0x0000001f3f057899 */ /* 0x000fe20008011404 */
[----:B01----:R-:W0:Y:S01]  /*0f70*/  LDC.64 R6, c[0x0][0x5c8] ;  /* 0x00017200ff067b82 */ /* 0x003e220000000a00 */
[----:B------:R-:W-:Y:S01]  /*0f80*/  LOP3.LUT R60, R4, 0x3, RZ, 0xc0, !PT ;  /* 0x00000003043c7812 */ /* 0x000fe200078ec0ff */
[----:B------:R-:W-:Y:S01]  /*0f90*/  IMAD.SHL.U32 R9, R14, 0x40, RZ ;  /* 0x000000400e097824 */ /* 0x000fe200078e00ff */
[----:B------:R-:W-:Y:S01]  /*0fa0*/  LOP3.LUT R0, R0, 0x7, RZ, 0xc0, !PT ;  /* 0x0000000700007812 */ /* 0x000fe200078ec0ff */
[----:B------:R-:W-:Y:S01]  /*0fb0*/  ULEA.HI UR5, UR5, UR4, URZ, 0x7 ;  /* 0x0000000405057291 */ /* 0x000fe2000f8f383f */
[----:B------:R-:W-:Y:S01]  /*0fc0*/  LOP3.LUT R5, R5, 0x30, RZ, 0xc0, !PT ;  /* 0x0000003005057812 */ /* 0x000fe200078ec0ff */
[----:B------:R-:W-:Y:S01]  /*0fd0*/  IMAD R60, R60, -0x2, R3 ;  /* 0xfffffffe3c3c7824 */ /* 0x000fe200078e0203 */
[--C-:B------:R-:W-:Y:S01]  /*0fe0*/  LOP3.LUT R22, R9, 0x40, R0.reuse, 0xe2, !PT ;  /* 0x0000004009167812 */ /* 0x100fe200078ee200 */
[----:B------:R-:W1:Y:S01]  /*0ff0*/  LDC R63, c[0x0][0x600] ;  /* 0x00018000ff3f7b82 */ /* 0x000e620000000800 */
[----:B------:R-:W-:Y:S01]  /*1000*/  IADD3 R3, RZ, -R5, -R0 ;  /* 0x80000005ff037210 */ /* 0x000fe20007ffe800 */
[----:B------:R-:W-:Y:S01]  /*1010*/  IMAD.MOV.U32 R0, RZ, RZ, -0x1 ;  /* 0xffffffffff007424 */ /* 0x000fe200078e00ff */
[----:B------:R-:W-:Y:S01]  /*1020*/  USHF.R.S32.HI UR43, URZ, 0x7, UR5 ;  /* 0x000000073f2b7899 */ /* 0x000fe20008011405 */
[----:B------:R-:W-:Y:S01]  /*1030*/  IMAD.MOV.U32 R8, RZ, RZ, 0x1 ;  /* 0x00000001ff087424 */ /* 0x000fe200078e00ff */
[----:B------:R-:W-:Y:S01]  /*1040*/  LOP3.LUT R62, R4, 0x80, RZ, 0xc0, !PT ;  /* 0x00000080043e7812 */ /* 0x000fe200078ec0ff */
[----:B------:R-:W-:Y:S01]  /*1050*/  IMAD R3, R14, -0x40, R3 ;  /* 0xffffffc00e037824 */ /* 0x000fe200078e0203 */
[----:B------:R-:W-:Y:S01]  /*1060*/  UISETP.LT.AND UP0, UPT, UR43, 0x1, UPT ;  /* 0x000000012b00788c */ /* 0x000fe2000bf01270 */
[----:B---3--:R-:W-:Y:S01]  /*1070*/  SHF.L.U32 R0, R0, R59, RZ ;  /* 0x0000003b00007219 */ /* 0x008fe200000006ff */
[----:B------:R-:W-:Y:S01]  /*1080*/  ULDC UR4, c[0x0][0x284] ;  /* 0x0000a10000047ab9 */ /* 0x000fe20000000800 */
[----:B------:R-:W-:Y:S01]  /*1090*/  LOP3.LUT R22, R22, R5, RZ, 0xfc, !PT ;  /* 0x0000000516167212 */ /* 0x000fe200078efcff */
[----:B------:R-:W-:Y:S01]  /*10a0*/  USEL UR44, UR43, 0x1, UP0 ;  /* 0x000000012b2c7887 */ /* 0x000fe20008000000 */
[----:B------:R-:W-:Y:S01]  /*10b0*/  SHF.L.U32 R59, R8, R59, RZ ;  /* 0x0000003b083b7219 */ /* 0x000fe200000006ff */
[----:B------:R-:W-:Y:S01]  /*10c0*/  IMAD.SHL.U32 R61, R4, 0x2, RZ ;  /* 0x00000002043d7824 */ /* 0x000fe200078e00ff */
[----:B------:R-:W-:Y:S01]  /*10d0*/  LOP3.LUT R66, R18, 0x1, RZ, 0xfc, !PT ;  /* 0x0000000112427812 */ /* 0x000fe200078efcff */
[----:B------:R-:W-:Y:S01]  /*10e0*/  VIADD R65, R3, UR4 ;  /* 0x0000000403417c36 */ /* 0x000fe20008000000 */
[C---:B0-----:R-:W-:Y:S01]  /*10f0*/  SHF.L.U64.HI R58, R6.reuse, 0x3, R7 ;  /* 0x00000003063a7819 */ /* 0x041fe20000010207 */
[----:B--2---:R-:W-:Y:S01]  /*1100*/  IMAD.SHL.U32 R57, R6, 0x8, RZ ;  /* 0x0000000806397824 */ /* 0x004fe200078e00ff */
[----:B------:R-:W-:Y:S01]  /*1110*/  SHF.R.U32.HI R62, RZ, 0x7, R62 ;  /* 0x00000007ff3e7819 */ /* 0x000fe2000001163e */
[----:B------:R-:W-:Y:S01]  /*1120*/  IMAD.MOV.U32 R23, RZ, RZ, RZ ;  /* 0x000000ffff177224 */ /* 0x000fe200078e00ff */
[----:B------:R-:W-:Y:S01]  /*1130*/  LOP3.LUT R64, RZ, R0, RZ, 0x33, !PT ;  /* 0x00000000ff407212 */ /* 0x000fe200078e33ff */
[----:B------:R-:W-:Y:S01]  /*1140*/  UIADD3 UR44, UR43, -UR44, URZ ;  /* 0x8000002c2b2c7290 */ /* 0x000fe2000fffe03f */
[----:B------:R-:W-:Y:S01]  /*1150*/  UMOV UR36, URZ ;  /* 0x0000003f00247c82 */ /* 0x000fe20008000000 */
[----:B-1----:R-:W-:Y:S01]  /*1160*/  VIADD R63, R63, 0xffffffff ;  /* 0xffffffff3f3f7836 */ /* 0x002fe20000000000 */
[----:B------:R-:W-:-:S09]  /*1170*/  UMOV UR42, URZ ;  /* 0x0000003f002a7c82 */ /* 0x000fd20008000000 */
.L_x_94:
[----:B0-----:R-:W0:Y:S01]  /*1180*/  SHFL.IDX PT, R0, R62, RZ, 0x1f ;  /* 0x00001fff3e007589 */ /* 0x001e2200000e0000 */
[----:B-1----:R-:W1:Y:S01]  /*1190*/  S2UR UR7, SR_CgaCtaId ;  /* 0x00000000000779c3 */ /* 0x002e620000008800 */
[----:B------:R-:W-:Y:S01]  /*11a0*/  UMOV UR6, 0x400 ;  /* 0x0000040000067882 */ /* 0x000fe20000000000 */
[----:B0-----:R-:W-:Y:S01]  /*11b0*/  R2UR UR4, R0 ;  /* 0x00000000000472ca */ /* 0x001fe200000e0000 */
[----:B-1----:R-:W-:-:S12]  /*11c0*/  ULEA UR46, UR7, UR6, 0x18 ;  /* 0x00000006072e7291 */ /* 0x002fd8000f8ec03f */
[----:B------:R-:W-:-:S04]  /*11d0*/  ULEA.HI UR5, UR4, UR4, URZ, 0x1 ;  /* 0x0000000404057291 */ /* 0x000fc8000f8f083f */
[----:B------:R-:W-:-:S04]  /*11e0*/  ULOP3.LUT UR5, UR5, 0x7fffe, URZ, 0xc0, !UPT ;  /* 0x0007fffe05057892 */ /* 0x000fc8000f8ec03f */
[----:B------:R-:W-:-:S03]  /*11f0*/  UIADD3 UR5, UR4, -UR5, URZ ;  /* 0x8000000504057290 */ /* 0x000fc6000fffe03f */
[----:B------:R-:W-:Y:S01]  /*1200*/  ULDC UR4, c[0x0][0x28c] ;  /* 0x0000a30000047ab9 */ /* 0x000fe20000000800 */
[----:B------:R-:W-:Y:S01]  /*1210*/  ULEA UR5, UR5, UR46, 0xd ;  /* 0x0000002e05057291 */ /* 0x000fe2000f8e683f */
[----:B------:R-:W-:-:S03]  /*1220*/  ISETP.LT.AND P0, PT, RZ, UR4, PT ;  /* 0x00000004ff007c0c */ /* 0x000fc6000bf01270 */
[----:B------:R-:W-:-:S04]  /*1230*/  UIADD3 UR5, UR5, 0x100, URZ ;  /* 0x0000010005057890 */ /* 0x000fc8000fffe03f */
[----:B------:R-:W-:-:S04]  /*1240*/  USHF.R.U32.HI UR5, URZ, 0x4, UR5 ;  /* 0x000000043f057899 */ /* 0x000fc80008011605 */
[----:B------:R-:W-:-:S04]  /*1250*/  ULOP3.LUT UR5, UR5, 0x3fff, URZ, 0xc0, !UPT ;  /* 0x00003fff05057892 */ /* 0x000fc8000f8ec03f */
[----:B------:R-:W-:Y:S01]  /*1260*/  ULOP3.LUT UR45, UR5, 0x10000, URZ, 0xfc, !UPT ;  /* 0x00010000052d7892 */ /* 0x000fe2000f8efc3f */
[----:B--234-:R-:W-:Y:S11]  /*1270*/  @P0 BRA `(.L_x_13) ;  /* 0x0000000000400947 */ /* 0x01cff60003800000 */
[----:B------:R-:W-:Y:S01]  /*1280*/  MOV R0, 0x0 ;  /* 0x0000000000007802 */ /* 0x000fe20000000f00 */
[----:B------:R-:W-:Y:S01]  /*1290*/  ULDC.64 UR4, c[0x4][0x68] ;  /* 0x01001a0000047ab9 */ /* 0x000fe20000000a00 */
[----:B------:R-:W-:Y:S01]  /*12a0*/  ULDC.64 UR6, c[0x4][0x8] ;  /* 0x0100020000067ab9 */ /* 0x000fe20000000a00 */
[----:B------:R-:W-:Y:S01]  /*12b0*/  IMAD.U32 R4, RZ, RZ, UR4 ;  /* 0x00000004ff047e24 */ /* 0x000fe2000f8e00ff */
[----:B------:R0:W1:Y:S01]  /*12c0*/  LDC.64 R14, c[0x4][R0] ;  /* 0x01000000000e7b82 */ /* 0x0000620000000a00 */
[----:B------:R-:W-:Y:S01]  /*12d0*/  IMAD.U32 R5, RZ, RZ, UR5 ;  /* 0x00000005ff057e24 */ /* 0x000fe2000f8e00ff */
[----:B------:R-:W-:Y:S01]  /*12e0*/  ULDC.64 UR4, c[0x4][0x70] ;  /* 0x01001c0000047ab9 */ /* 0x000fe20000000a00 */
[----:B------:R-:W-:Y:S02]  /*12f0*/  IMAD.U32 R10, RZ, RZ, UR6 ;  /* 0x00000006ff0a7e24 */ /* 0x000fe4000f8e00ff */
[----:B------:R-:W-:Y:S02]  /*1300*/  IMAD.U32 R6, RZ, RZ, UR4 ;  /* 0x00000004ff067e24 */ /* 0x000fe4000f8e00ff */
[----:B------:R-:W-:-:S02]  /*1310*/  IMAD.U32 R7, RZ, RZ, UR5 ;  /* 0x00000005ff077e24 */ /* 0x000fc4000f8e00ff */
[----:B------:R-:W-:Y:S02]  /*1320*/  IMAD.U32 R11, RZ, RZ, UR7 ;  /* 0x00000007ff0b7e24 */ /* 0x000fe4000f8e00ff */
[----:B------:R-:W-:Y:S02]  /*1330*/  IMAD.MOV.U32 R8, RZ, RZ, 0x1e1 ;  /* 0x000001e1ff087424 */ /* 0x000fe400078e00ff */
[----:B------:R-:W-:Y:S02]  /*1340*/  IMAD.MOV.U32 R12, RZ, RZ, 0x1 ;  /* 0x00000001ff0c7424 */ /* 0x000fe400078e00ff */
[----:B0-----:R-:W-:-:S07]  /*1350*/  IMAD.MOV.U32 R13, RZ, RZ, RZ ;  /* 0x000000ffff0d7224 */ /* 0x001fce00078e00ff */
[----:B------:R-:W-:-:S07]  /*1360*/  LEPC R20, `(.L_x_13) ;  /* 0x000000001014794e */ /* 0x000fce0000000000 */
[----:B-1---5:R-:W-:Y:S05]  /*1370*/  CALL.ABS.NOINC R14 ;  /* 0x000000000e007343 */ /* 0x022fea0003c00000 */
.L_x_13:
[----:B------:R-:W-:-:S13]  /*1380*/  ISETP.NE.AND P0, PT, R66, 0x3, PT ;  /* 0x000000034200780c */ /* 0x000fda0003f05270 */
[----:B------:R-:W-:Y:S05]  /*1390*/  @!P0 BRA `(.L_x_14) ;  /* 0x0000000000048947 */ /* 0x000fea0003800000 */
[----:B------:R-:W-:Y:S01]  /*13a0*/  BPT.TRAP 0x1 ;  /* 0x000000040000795c */ /* 0x000fe20000300000 */
.L_x_14:
[----:B------:R-:W-:Y:S02]  /*13b0*/  IMAD.U32 R3, RZ, RZ, UR42 ;  /* 0x0000002aff037e24 */ /* 0x000fe4000f8e00ff */
[----:B------:R-:W-:-:S03]  /*13c0*/  IMAD.U32 R0, RZ, RZ, UR36 ;  /* 0x00000024ff007e24 */ /* 0x000fc6000f8e00ff */
[----:B------:R-:W-:Y:S02]  /*13d0*/  LEA R3, R3, UR46, 0x3 ;  /* 0x0000002e03037c11 */ /* 0x000fe4000f8e18ff */
[----:B------:R-:W-:-:S04]  /*13e0*/  SHF.L.U32 R0, R0, 0x1f, RZ ;  /* 0x0000001f00007819 */ /* 0x000fc800000006ff */
[----:B------:R0:W1:Y:S01]  /*13f0*/  SYNCS.PHASECHK.TRANS64.TRYWAIT P1, [R3+URZ], R0 ;  /* 0x00000000030075a7 */ /* 0x000062000802017f */
[----:B------:R-:W-:Y:S05]  /*1400*/  @!P0 BRA `(.L_x_15) ;  /* 0x0000000000048947 */ /* 0x000fea0003800000 */
[----:B------:R-:W-:Y:S01]  /*1410*/  BPT.TRAP 0x1 ;  /* 0x000000040000795c */ /* 0x000fe20000300000 */
.L_x_15:
[----:B------:R-:W-:-:S05]  /*1420*/  IMAD.U32 R4, RZ, RZ, UR44 ;  /* 0x0000002cff047e24 */ /* 0x000fca000f8e00ff */
[----:B------:R-:W-:Y:S01]  /*1430*/  ISETP.GE.AND P2, PT, R4, 0x1, PT ;  /* 0x000000010400780c */ /* 0x000fe20003f46270 */
[----:B-1----:R-:W-:-:S12]  /*1440*/  @P1 BRA `(.L_x_16) ;  /* 0x0000000000081947 */ /* 0x002fd80003800000 */
[----:B------:R-:W1:Y:S02]  /*1450*/  SYNCS.PHASECHK.TRANS64.TRYWAIT P1, [R3+URZ], R0 ;  /* 0x00000000030075a7 */ /* 0x000e64000802017f */
[----:B-1----:R-:W-:Y:S05]  /*1460*/  @!P1 BRA `(.L_x_17) ;  /* 0x0000004c00409947 */ /* 0x002fea0003800000 */
.L_x_16:
[----:B------:R-:W-:Y:S05]  /*1470*/  WARPSYNC.ALL ;  /* 0x0000000000007948 */ /* 0x000fea0003800000 */
[----:B------:R-:W-:Y:S01]  /*1480*/  UIADD3 UR4, UR46, 0x20100, URZ ;  /* 0x000201002e047890 */ /* 0x000fe2000fffe03f */
[----:B------:R-:W-:Y:S01]  /*1490*/  WARPGROUP.ARRIVE ;  /* 0x00000000000079c5 */ /* 0x000fe20000000000 */
[----:B------:R-:W-:Y:S02]  /*14a0*/  ULEA UR6, UR42, UR45, 0xc ;  /* 0x0000002d2a067291 */ /* 0x000fe4000f8e603f */
[----:B------:R-:W-:Y:S01]  /*14b0*/  USHF.R.U32.HI UR4, URZ, 0x4, UR4 ;  /* 0x000000043f047899 */ /* 0x000fe20008011604 */
[----:B------:R-:W-:Y:S01]  /*14c0*/  UMOV UR13, 0x40000040 ;  /* 0x40000040000d7882 */ /* 0x000fe20000000000 */
[----:B------:R-:W-:-:S02]  /*14d0*/  UMOV UR15, 0x40000040 ;  /* 0x40000040000f7882 */ /* 0x000fc40000000000 */
[----:B------:R-:W-:Y:S01]  /*14e0*/  ULOP3.LUT UR4, UR4, 0x3fff, URZ, 0xc0, !UPT ;  /* 0x00003fff04047892 */ /* 0x000fe2000f8ec03f */
[----:B------:R-:W-:Y:S01]  /*14f0*/  UMOV UR12, UR6 ;  /* 0x00000006000c7c82 */ /* 0x000fe20008000000 */
[----:B------:R-:W-:Y:S02]  /*1500*/  UMOV UR5, 0x40000040 ;  /* 0x4000004000057882 */ /* 0x000fe40000000000 */
[----:B------:R-:W-:Y:S01]  /*1510*/  ULOP3.LUT UR8, UR4, 0x10000, URZ, 0xfc, !UPT ;  /* 0x0001000004087892 */ /* 0x000fe2000f8efc3f */
[----:B------:R-:W-:-:S03]  /*1520*/  UMOV UR7, 0x40000040 ;  /* 0x4000004000077882 */ /* 0x000fc60000000000 */
[----:B------:R-:W-:-:S04]  /*1530*/  ULEA UR4, UR42, UR8, 0xb ;  /* 0x000000082a047291 */ /* 0x000fc8000f8e583f */
[----:B------:R-:W-:-:S03]  /*1540*/  UIADD3 UR9, UR4, 0x606, URZ ;  /* 0x0000060604097890 */ /* 0x000fc6000fffe03f */
[----:B------:R-:W-:Y:S02]  /*1550*/  UMOV UR14, UR4 ;  /* 0x00000004000e7c82 */ /* 0x000fe40008000000 */
[----:B------:R-:W-:Y:S01]  /*1560*/  HGMMA.64x64x8.F32.TF32 R24, gdesc[UR12], RZ, !UPT, gsb0 ;  /* 0x04e000000c1879f0 */ /* 0x000fe2000c0028ff */
[----:B------:R-:W-:Y:S02]  /*1570*/  UIADD3 UR12, UR6, 0x2, URZ ;  /* 0x00000002060c7890 */ /* 0x000fe4000fffe03f */
[----:B------:R-:W-:Y:S01]  /*1580*/  UIADD3 UR14, UR4, 0x2, URZ ;  /* 0x00000002040e7890 */ /* 0x000fe2000fffe03f */
[----:B------:R-:W-:Y:S01]  /*1590*/  UMOV UR13, 0x40000040 ;  /* 0x40000040000d7882 */ /* 0x000fe20000000000 */
[----:B------:R-:W-:Y:S01]  /*15a0*/  UMOV UR15, 0x40000040 ;  /* 0x40000040000f7882 */ /* 0x000fe20000000000 */
[----:B------:R-:W-:Y:S02]  /*15b0*/  WARPGROUP.DEPBAR.LE gsb0, 0x0 ;  /* 0x00008000000079c5 */ /* 0x000fe40000010000 */
[----:B------:R-:W-:-:S06]  /*15c0*/  WARPGROUP.ARRIVE ;  /* 0x00000000000079c5 */ /* 0x000fcc0000000000 */
[----:B------:R-:W-:Y:S01]  /*15d0*/  HGMMA.64x64x8.F32.TF32 R24, gdesc[UR12], R24, gsb0 ;  /* 0x04e000000c1879f0 */ /* 0x000fe20008002818 */
        /* <DEDUP_REMOVED lines=88> */
[----:B------:R-:W-:-:S07]  /*1b60*/  UIADD3 UR6, UR6, 0xc06, URZ ;  /* 0x00000c0606067890 */ /* 0x000fce000fffe03f */
[----:B------:R-:W-:Y:S01]  /*1b70*/  UMOV UR4, UR6 ;  /* 0x0000000600047c82 */ /* 0x000fe20008000000 */
[----:B------:R-:W-:Y:S01]  /*1b80*/  UMOV UR6, UR9 ;  /* 0x0000000900067c82 */ /* 0x000fe20008000000 */
[----:B------:R-:W-:Y:S02]  /*1b90*/  WARPGROUP.DEPBAR.LE gsb0, 0x0 ;  /* 0x00008000000079c5 */ /* 0x000fe40000010000 */
[----:B------:R-:W-:-:S06]  /*1ba0*/  WARPGROUP.ARRIVE ;  /* 0x00000000000079c5 */ /* 0x000fcc0000000000 */
[----:B------:R-:W-:Y:S03]  /*1bb0*/  HGMMA.64x64x8.F32.TF32 R24, gdesc[UR12], R24, gsb0 ;  /* 0x04e000000c1879f0 */ /* 0x000fe60008002818 */
[----:B------:R-:W-:Y:S02]  /*1bc0*/  WARPGROUP.DEPBAR.LE gsb0, 0x0 ;  /* 0x00008000000079c5 */ /* 0x000fe40000010000 */
[----:B------:R-:W-:-:S06]  /*1bd0*/  WARPGROUP.ARRIVE ;  /* 0x00000000000079c5 */ /* 0x000fcc0000000000 */
[----:B------:R-:W-:Y:S03]  /*1be0*/  HGMMA.64x64x8.F32.TF32 R24, gdesc[UR4], R24, gsb0 ;  /* 0x04e00000041879f0 */ /* 0x000fe60008002818 */
[----:B------:R-:W-:Y:S02]  /*1bf0*/  WARPGROUP.DEPBAR.LE gsb0, 0x0 ;  /* 0x00008000000079c5 */ /* 0x000fe40000010000 */
[----:B------:R-:W-:Y:S05]  /*1c00*/  @!P2 BRA `(.L_x_18) ;  /* 0x00000008006ca947 */ /* 0x000fea0003800000 */
[----:B------:R-:W-:Y:S01]  /*1c10*/  UIADD3 UR13, UR42, 0x1, URZ ;  /* 0x000000012a0d7890 */ /* 0x000fe2000fffe03f */
[----:B01----:R-:W-:Y:S01]  /*1c20*/  IMAD.U32 R0, RZ, RZ, UR44 ;  /* 0x0000002cff007e24 */ /* 0x003fe2000f8e00ff */
[----:B------:R-:W-:Y:S02]  /*1c30*/  UMOV UR9, UR42 ;  /* 0x0000002a00097c82 */ /* 0x000fe40008000000 */
[----:B------:R-:W-:-:S04]  /*1c40*/  UISETP.NE.AND UP0, UPT, UR13, 0x2, UPT ;  /* 0x000000020d00788c */ /* 0x000fc8000bf05270 */
[----:B------:R-:W-:Y:S02]  /*1c50*/  USEL UR4, URZ, 0x1, UP0 ;  /* 0x000000013f047887 */ /* 0x000fe40008000000 */
[----:B------:R-:W-:Y:S02]  /*1c60*/  USEL UR13, UR13, URZ, UP0 ;  /* 0x0000003f0d0d7287 */ /* 0x000fe40008000000 */
[----:B------:R-:W-:-:S06]  /*1c70*/  ULOP3.LUT UR4, UR36, UR4, URZ, 0x3c, !UPT ;  /* 0x0000000424047292 */ /* 0x000fcc000f8e3c3f */
[----:B------:R-:W-:-:S07]  /*1c80*/  IMAD.U32 R5, RZ, RZ, UR4 ;  /* 0x00000004ff057e24 */ /* 0x000fce000f8e00ff */
.L_x_25:
[----:B01----:R-:W-:Y:S05]  /*1c90*/  @!P0 BRA `(.L_x_19) ;  /* 0x0000000000048947 */ /* 0x003fea0003800000 */
[----:B------:R-:W-:Y:S01]  /*1ca0*/  BPT.TRAP 0x1 ;  /* 0x000000040000795c */ /* 0x000fe20000300000 */
.L_x_19:
[----:B------:R-:W0:Y:S01]  /*1cb0*/  S2UR UR4, SR_CgaCtaId ;  /* 0x00000000000479c3 */ /* 0x000e220000008800 */
[----:B------:R-:W-:Y:S01]  /*1cc0*/  UMOV UR10, 0x400 ;  /* 0x00000400000a7882 */ /* 0x000fe20000000000 */
[----:B------:R-:W-:Y:S01]  /*1cd0*/  SHF.L.U32 R3, R5, 0x1f, RZ ;  /* 0x0000001f05037819 */ /* 0x000fe200000006ff */
[----:B0-----:R-:W-:-:S04]  /*1ce0*/  ULEA UR10, UR4, UR10, 0x18 ;  /* 0x0000000a040a7291 */ /* 0x001fc8000f8ec03f */
[----:B------:R-:W-:-:S09]  /*1cf0*/  ULEA UR4, UR13, UR10, 0x3 ;  /* 0x0000000a0d047291 */ /* 0x000fd2000f8e183f */
[----:B------:R0:W1:Y:S01]  /*1d00*/  SYNCS.PHASECHK.TRANS64.TRYWAIT P1, [UR4], R3 ;  /* 0x00000003ff0075a7 */ /* 0x0000620008020144 */
[----:B------:R-:W-:Y:S05]  /*1d10*/  @!P0 BRA `(.L_x_20) ;  /* 0x0000000000048947 */ /* 0x000fea0003800000 */
[----:B------:R-:W-:Y:S01]  /*1d20*/  BPT.TRAP 0x1 ;  /* 0x000000040000795c */ /* 0x000fe20000300000 */
.L_x_20:
[----:B-1----:R-:W-:Y:S05]  /*1d30*/  @P1 BRA `(.L_x_21) ;  /* 0x0000000000081947 */ /* 0x002fea0003800000 */
[----:B------:R-:W1:Y:S02]  /*1d40*/  SYNCS.PHASECHK.TRANS64.TRYWAIT P1, [UR4], R3 ;  /* 0x00000003ff0075a7 */ /* 0x000e640008020144 */
[----:B-1----:R-:W-:Y:S05]  /*1d50*/  @!P1 BRA `(.L_x_22) ;  /* 0x0000004400189947 */ /* 0x002fea0003800000 */
.L_x_21:
[----:B------:R-:W-:Y:S01]  /*1d60*/  ULEA UR12, UR13, UR8, 0xb ;  /* 0x000000080d0c7291 */ /* 0x000fe2000f8e583f */
[----:B------:R-:W-:Y:S01]  /*1d70*/  WARPGROUP.ARRIVE ;  /* 0x00000000000079c5 */ /* 0x000fe20000000000 */
[----:B------:R-:W-:Y:S01]  /*1d80*/  ULEA UR11, UR13, UR45, 0xc ;  /* 0x0000002d0d0b7291 */ /* 0x000fe2000f8e603f */
[----:B------:R-:W-:Y:S01]  /*1d90*/  UMOV UR7, 0x40000040 ;  /* 0x4000004000077882 */ /* 0x000fe20000000000 */
[----:B------:R-:W-:-:S03]  /*1da0*/  UMOV UR5, 0x40000040 ;  /* 0x4000004000057882 */ /* 0x000fc60000000000 */
[----:B------:R-:W-:Y:S02]  /*1db0*/  UMOV UR6, UR12 ;  /* 0x0000000c00067c82 */ /* 0x000fe40008000000 */
[----:B------:R-:W-:Y:S02]  /*1dc0*/  UMOV UR4, UR11 ;  /* 0x0000000b00047c82 */ /* 0x000fe40008000000 */
[----:B------:R-:W-:Y:S01]  /*1dd0*/  HGMMA.64x64x8.F32.TF32 R24, gdesc[UR4], R24, gsb0 ;  /* 0x04e00000041879f0 */ /* 0x000fe20008002818 */
[----:B------:R-:W-:Y:S02]  /*1de0*/  UIADD3 UR6, UR12, 0x2, URZ ;  /* 0x000000020c067890 */ /* 0x000fe4000fffe03f */
[----:B------:R-:W-:Y:S01]  /*1df0*/  UIADD3 UR4, UR11, 0x2, URZ ;  /* 0x000000020b047890 */ /* 0x000fe2000fffe03f */
[----:B------:R-:W-:Y:S01]  /*1e00*/  UMOV UR7, 0x40000040 ;  /* 0x4000004000077882 */ /* 0x000fe20000000000 */
[----:B------:R-:W-:Y:S01]  /*1e10*/  UMOV UR5, 0x40000040 ;  /* 0x4000004000057882 */ /* 0x000fe20000000000 */
[----:B------:R-:W-:-:S02]  /*1e20*/  WARPGROUP.DEPBAR.LE gsb0, 0x0 ;  /* 0x00008000000079c5 */ /* 0x000fc40000010000 */
        /* <DEDUP_REMOVED lines=99> */
[----:B------:R-:W-:Y:S03]  /*2460*/  HGMMA.64x64x8.F32.TF32 R24, gdesc[UR4], R24, gsb0 ;  /* 0x04e00000041879f0 */ /* 0x000fe60008002818 */
[----:B------:R-:W-:Y:S02]  /*2470*/  WARPGROUP.DEPBAR.LE gsb0, 0x0 ;  /* 0x00008000000079c5 */ /* 0x000fe40000010000 */
[----:B------:R-:W-:Y:S05]  /*2480*/  @!P0 BRA `(.L_x_23) ;  /* 0x0000000000048947 */ /* 0x000fea0003800000 */
[----:B------:R-:W-:Y:S01]  /*2490*/  BPT.TRAP 0x1 ;  /* 0x000000040000795c */ /* 0x000fe20000300000 */
.L_x_23:
[----:B------:R-:W-:Y:S01]  /*24a0*/  ULEA UR10, UR9, UR10, 0x3 ;  /* 0x0000000a090a7291 */ /* 0x000fe2000f8e183f */
[----:B------:R-:W-:-:S03]  /*24b0*/  ISETP.GT.U32.AND P1, PT, R18, 0x1, PT ;  /* 0x000000011200780c */ /* 0x000fc60003f24070 */
[----:B------:R-:W-:-:S04]  /*24c0*/  UIADD3 UR10, UR10, 0x10, URZ ;  /* 0x000000100a0a7890 */ /* 0x000fc8000fffe03f */
[----:B------:R-:W-:-:S09]  /*24d0*/  UPRMT UR10, URZ, 0x654, UR10 ;  /* 0x000006543f0a7896 */ /* 0x000fd2000800000a */
[----:B------:R-:W-:Y:S01]  /*24e0*/  SYNCS.ARRIVE.TRANS64.RED.A1T0 RZ, [UR10], RZ ;  /* 0x000000ffffff79a7 */ /* 0x000fe2000810040a */
[----:B------:R-:W-:Y:S05]  /*24f0*/  @P1 BRA `(.L_x_24) ;  /* 0x0000000000041947 */ /* 0x000fea0003800000 */
[----:B------:R-:W-:Y:S01]  /*2500*/  BPT.TRAP 0x1 ;  /* 0x000000040000795c */ /* 0x000fe20000300000 */
.L_x_24:
[----:B------:R-:W-:Y:S01]  /*2510*/  UIADD3 UR13, UR13, 0x1, URZ ;  /* 0x000000010d0d7890 */ /* 0x000fe2000fffe03f */
[C---:B------:R-:W-:Y:S01]  /*2520*/  ISETP.GT.AND P1, PT, R0.reuse, 0x1, PT ;  /* 0x000000010000780c */ /* 0x040fe20003f24270 */
[----:B------:R-:W-:Y:S01]  /*2530*/  UIADD3 UR9, UR9, 0x1, URZ ;  /* 0x0000000109097890 */ /* 0x000fe2000fffe03f */
[----:B------:R-:W-:Y:S01]  /*2540*/  VIADD R0, R0, 0xffffffff ;  /* 0xffffffff00007836 */ /* 0x000fe20000000000 */
[----:B------:R-:W-:Y:S02]  /*2550*/  UISETP.NE.AND UP0, UPT, UR13, 0x2, UPT ;  /* 0x000000020d00788c */ /* 0x000fe4000bf05270 */
[----:B------:R-:W-:Y:S02]  /*2560*/  UISETP.NE.AND UP1, UPT, UR9, 0x2, UPT ;  /* 0x000000020900788c */ /* 0x000fe4000bf25270 */
[----:B------:R-:W-:Y:S02]  /*2570*/  USEL UR4, URZ, 0x1, UP0 ;  /* 0x000000013f047887 */ /* 0x000fe40008000000 */
[----:B------:R-:W-:-:S02]  /*2580*/  USEL UR13, UR13, URZ, UP0 ;  /* 0x0000003f0d0d7287 */ /* 0x000fc40008000000 */
[----:B------:R-:W-:Y:S02]  /*2590*/  USEL UR9, UR9, URZ, UP1 ;  /* 0x0000003f09097287 */ /* 0x000fe40008800000 */
[----:B------:R-:W-:Y:S01]  /*25a0*/  LOP3.LUT R5, R5, UR4, RZ, 0x3c, !PT ;  /* 0x0000000405057c12 */ /* 0x000fe2000f8e3cff */
[----:B------:R-:W-:Y:S09]  /*25b0*/  @P1 BRA `(.L_x_25) ;  /* 0xfffffff400b41947 */ /* 0x000ff2000383ffff */
.L_x_18:
[----:B01----:R-:W0:Y:S02]  /*25c0*/  LDC R0, c[0x0][0x28c] ;  /* 0x0000a300ff007b82 */ /* 0x003e240000000800 */
[----:B0-----:R-:W-:-:S13]  /*25d0*/  ISETP.GE.AND P1, PT, R0, 0x1, PT ;  /* 0x000000010000780c */ /* 0x001fda0003f26270 */
[----:B------:R-:W-:Y:S05]  /*25e0*/  @!P1 BRA `(.L_x_26) ;  /* 0x0000000000389947 */ /* 0x000fea0003800000 */
[----:B------:R-:W-:Y:S05]  /*25f0*/  @!P0 BRA `(.L_x_27) ;  /* 0x0000000000048947 */ /* 0x000fea0003800000 */
[----:B------:R-:W-:Y:S01]  /*2600*/  BPT.TRAP 0x1 ;  /* 0x000000040000795c */ /* 0x000fe20000300000 */
.L_x_27:
[----:B------:R-:W0:Y:S01]  /*2610*/  S2UR UR6, SR_CgaCtaId ;  /* 0x00000000000679c3 */ /* 0x000e220000008800 */
[----:B------:R-:W-:Y:S01]  /*2620*/  UIADD3 UR4, UR44, UR42, URZ ;  /* 0x0000002a2c047290 */ /* 0x000fe2000fffe03f */
[----:B------:R-:W-:Y:S01]  /*2630*/  ISETP.GT.U32.AND P0, PT, R18, 0x1, PT ;  /* 0x000000011200780c */ /* 0x000fe20003f04070 */
[----:B------:R-:W-:Y:S02]  /*2640*/  UMOV UR5, 0x400 ;  /* 0x0000040000057882 */ /* 0x000fe40000000000 */
[----:B------:R-:W-:-:S04]  /*2650*/  USHF.L.U32 UR4, UR4, 0x3, URZ ;  /* 0x0000000304047899 */ /* 0x000fc8000800063f */
[----:B------:R-:W-:Y:S02]  /*2660*/  ULOP3.LUT UR4, UR4, 0x8, URZ, 0xc0, !UPT ;  /* 0x0000000804047892 */ /* 0x000fe4000f8ec03f */
[----:B0-----:R-:W-:-:S04]  /*2670*/  ULEA UR5, UR6, UR5, 0x18 ;  /* 0x0000000506057291 */ /* 0x001fc8000f8ec03f */
[----:B------:R-:W-:-:S04]  /*2680*/  UIADD3 UR4, UR5, 0x10, UR4 ;  /* 0x0000001005047890 */ /* 0x000fc8000fffe004 */
[----:B------:R-:W-:-:S09]  /*2690*/  UPRMT UR4, URZ, 0x654, UR4 ;  /* 0x000006543f047896 */ /* 0x000fd20008000004 */
[----:B------:R-:W-:Y:S01]  /*26a0*/  SYNCS.ARRIVE.TRANS64.RED.A1T0 RZ, [UR4], RZ ;  /* 0x000000ffffff79a7 */ /* 0x000fe20008100404 */
[----:B------:R-:W-:Y:S05]  /*26b0*/  @P0 BRA `(.L_x_26) ;  /* 0x0000000000040947 */ /* 0x000fea0003800000 */
[----:B------:R-:W-:Y:S01]  /*26c0*/  BPT.TRAP 0x1 ;  /* 0x000000040000795c */ /* 0x000fe20000300000 */
.L_x_26:
[----:B------:R-:W-:Y:S01]  /*26d0*/  IMAD.SHL.U32 R6, R68, 0x40, RZ ;  /* 0x0000004044067824 */ /* 0x000fe200078e00ff */
[----:B------:R-:W-:Y:S01]  /*26e0*/  ULDC UR6, c[0x0][0x288] ;  /* 0x0000a20000067ab9 */ /* 0x000fe20000000800 */
[----:B------:R-:W-:Y:S01]  /*26f0*/  SHF.R.S32.HI R11, RZ, 0x1f, R67 ;  /* 0x0000001fff0b7819 */ /* 0x000fe20000011443 */
[C---:B------:R-:W-:Y:S01]  /*2700*/  IMAD.SHL.U32 R10, R69.reuse, 0x80, RZ ;  /* 0x00000080450a7824 */ /* 0x040fe200078e00ff */
[----:B------:R-:W-:Y:S01]  /*2710*/  ULDC.64 UR4, c[0x0][0x5d0] ;  /* 0x0001740000047ab9 */ /* 0x000fe20000000a00 */
[C---:B------:R-:W-:Y:S01]  /*2720*/  LOP3.LUT R8, R6.reuse, 0x6, R61, 0xf8, !PT ;  /* 0x0000000606087812 */ /* 0x040fe200078ef83d */
[----:B------:R-:W-:Y:S01]  /*2730*/  IMAD.WIDE R68, R69, 0x80, R22 ;  /* 0x0000008045447825 */ /* 0x000fe200078e0216 */
[----:B------:R-:W-:Y:S01]  /*2740*/  ISETP.GE.AND P0, PT, R6, UR6, PT ;  /* 0x0000000606007c0c */ /* 0x000fe2000bf06270 */
[----:B------:R-:W-:Y:S01]  /*2750*/  ULDC UR6, c[0x0][0x284] ;  /* 0x0000a10000067ab9 */ /* 0x000fe20000000800 */
[----:B------:R-:W-:Y:S01]  /*2760*/  SHF.R.S32.HI R9, RZ, 0x1f, R8 ;  /* 0x0000001fff097819 */ /* 0x000fe20000011408 */
[----:B------:R-:W-:Y:S01]  /*2770*/  IMAD R0, R11, UR4, RZ ;  /* 0x000000040b007c24 */ /* 0x000fe2000f8e02ff */
[----:B------:R-:W-:-:S03]  /*2780*/  ISETP.GE.OR P0, PT, R10, UR6, P0 ;  /* 0x000000060a007c0c */ /* 0x000fc60008706670 */
[C---:B------:R-:W-:Y:S02]  /*2790*/  IMAD R3, R67.reuse, UR5, R0 ;  /* 0x0000000543037c24 */ /* 0x040fe4000f8e0200 */
[----:B------:R-:W-:Y:S01]  /*27a0*/  IMAD.WIDE.U32 R4, R67, UR4, R8 ;  /* 0x0000000443047c25 */ /* 0x000fe2000f8e0008 */
[----:B------:R-:W-:-:S03]  /*27b0*/  ULDC.64 UR4, c[0x0][0x5c8] ;  /* 0x0001720000047ab9 */ /* 0x000fc60000000a00 */
[----:B------:R-:W-:Y:S02]  /*27c0*/  IMAD R7, R69, UR4, RZ ;  /* 0x0000000445077c24 */ /* 0x000fe4000f8e02ff */
[----:B------:R-:W-:Y:S02]  /*27d0*/  IMAD.IADD R5, R5, 0x1, R3 ;  /* 0x0000000105057824 */ /* 0x000fe400078e0203 */
[C---:B------:R-:W-:Y:S02]  /*27e0*/  IMAD R7, R68.reuse, UR5, R7 ;  /* 0x0000000544077c24 */ /* 0x040fe4000f8e0207 */
[----:B------:R-:W-:-:S04]  /*27f0*/  IMAD.WIDE.U32 R70, R68, UR4, R4 ;  /* 0x0000000444467c25 */ /* 0x000fc8000f8e0004 */
[----:B------:R-:W-:Y:S01]  /*2800*/  IMAD.MOV.U32 R0, RZ, RZ, -0x1 ;  /* 0xffffffffff007424 */ /* 0x000fe200078e00ff */
[----:B------:R-:W-:Y:S06]  /*2810*/  @P0 BRA `(.L_x_28) ;  /* 0x0000001800ec0947 */ /* 0x000fec0003800000 */
[----:B-----5:R-:W-:Y:S01]  /*2820*/  FSETP.NEU.AND P0, PT, R56, RZ, PT ;  /* 0x000000ff3800720b */ /* 0x020fe20003f0d000 */
[----:B------:R-:W-:Y:S01]  /*2830*/  IMAD.IADD R6, R60, 0x1, -R6 ;  /* 0x000000013c067824 */ /* 0x000fe200078e0a06 */
[----:B------:R-:W-:Y:S01]  /*2840*/  BSSY B0, `(.L_x_28) ;  /* 0x00001b8000007945 */ /* 0x000fe20003800000 */
[----:B------:R-:W-:Y:S02]  /*2850*/  IMAD.IADD R3, R65, 0x1, -R10 ;  /* 0x0000000141037824 */ /* 0x000fe400078e0a0a */
[----:B------:R-:W-:Y:S01]  /*2860*/  IMAD.IADD R79, R71, 0x1, R7 ;  /* 0x00000001474f7824 */ /* 0x000fe200078e0207 */
[----:B------:R-:W-:-:S04]  /*2870*/  ISETP.GT.AND P3, PT, R6, RZ, PT ;  /* 0x000000ff0600720c */ /* 0x000fc80003f64270 */
[----:B------:R-:W-:-:S03]  /*2880*/  ISETP.GT.AND P1, PT, R3, RZ, P3 ;  /* 0x000000ff0300720c */ /* 0x000fc60001f24270 */
[----:B------:R-:W-:Y:S10]  /*2890*/  @!P0 BRA `(.L_x_29) ;  /* 0x0000001000e08947 */ /* 0x000ff40003800000 */
[----:B------:R-:W0:Y:S01]  /*28a0*/  LDC.64 R72, c[0x0][0x5b8] ;  /* 0x00016e00ff487b82 */ /* 0x000e220000000a00 */
[----:B------:R-:W-:-:S07]  /*28b0*/  ULDC.64 UR4, c[0x0][0x5c0] ;  /* 0x0001700000047ab9 */ /* 0x000fce0000000a00 */
[----:B------:R-:W1:Y:S08]  /*28c0*/  LDC.64 R74, c[0x0][0x5b0] ;  /* 0x00016c00ff4a7b82 */ /* 0x000e700000000a00 */
[----:B------:R-:W2:Y:S01]  /*28d0*/  LDC.64 R76, c[0x0][0x5a8] ;  /* 0x00016a00ff4c7b82 */ /* 0x000ea20000000a00 */
[-C--:B0-----:R-:W-:Y:S02]  /*28e0*/  IMAD R4, R11, R72.reuse, RZ ;  /* 0x000000480b047224 */ /* 0x081fe400078e02ff */
[----:B------:R-:W-:-:S04]  /*28f0*/  IMAD.WIDE.U32 R12, R67, R72, R8 ;  /* 0x00000048430c7225 */ /* 0x000fc800078e0008 */
[----:B------:R-:W-:Y:S02]  /*2900*/  IMAD R71, R67, R73, R4 ;  /* 0x0000004943477224 */ /* 0x000fe400078e0204 */
[-C--:B-1----:R-:W-:Y:S02]  /*2910*/  IMAD R4, R69, R74.reuse, RZ ;  /* 0x0000004a45047224 */ /* 0x082fe400078e02ff */
[----:B------:R-:W-:Y:S02]  /*2920*/  IMAD.IADD R13, R13, 0x1, R71 ;  /* 0x000000010d0d7824 */ /* 0x000fe400078e0247 */
[C---:B------:R-:W-:Y:S02]  /*2930*/  IMAD R73, R68.reuse, R75, R4 ;  /* 0x0000004b44497224 */ /* 0x040fe400078e0204 */
[----:B------:R-:W-:-:S04]  /*2940*/  IMAD.WIDE.U32 R4, R68, R74, R12 ;  /* 0x0000004a44047225 */ /* 0x000fc800078e000c */
[----:B------:R-:W-:Y:S01]  /*2950*/  IMAD.IADD R5, R5, 0x1, R73 ;  /* 0x0000000105057824 */ /* 0x000fe200078e0249 */
[----:B--2---:R-:W-:-:S04]  /*2960*/  LEA R14, P0, R4, R76, 0x2 ;  /* 0x0000004c040e7211 */ /* 0x004fc800078010ff */
[----:B------:R-:W-:-:S05]  /*2970*/  LEA.HI.X R15, R4, R77, R5, 0x2, P0 ;  /* 0x0000004d040f7211 */ /* 0x000fca00000f1405 */
[----:B------:R0:W2:Y:S01]  /*2980*/  @P1 LDG.E.LTC128B R7, desc[UR40][R14.64] ;  /* 0x000000280e071981 */ /* 0x0000a2000c1e1920 */
[----:B------:R-:W-:Y:S01]  /*2990*/  IMAD.WIDE.U32 R4, R68, R74, R8 ;  /* 0x0000004a44047225 */ /* 0x000fe200078e0008 */
[C---:B------:R-:W-:Y:S01]  /*29a0*/  SHF.L.U64.HI R11, R74.reuse, 0x3, R75 ;  /* 0x000000034a0b7819 */ /* 0x040fe2000001024b */
[----:B------:R-:W-:Y:S01]  /*29b0*/  BSSY B1, `(.L_x_30) ;  /* 0x0000016000017945 */ /* 0x000fe20003800000 */
[----:B------:R-:W-:Y:S01]  /*29c0*/  ISETP.GT.AND P3, PT, R3, 0x8, P3 ;  /* 0x000000080300780c */ /* 0x000fe20001f64270 */
[----:B------:R-:W-:Y:S02]  /*29d0*/  IMAD.IADD R5, R73, 0x1, R5 ;  /* 0x0000000149057824 */ /* 0x000fe400078e0205 */
[----:B------:R-:W-:Y:S02]  /*29e0*/  IMAD.SHL.U32 R10, R74, 0x8, RZ ;  /* 0x000000084a0a7824 */ /* 0x000fe400078e00ff */
[----:B------:R-:W-:-:S04]  /*29f0*/  IMAD.WIDE.U32 R20, R67, R72, R4 ;  /* 0x0000004843147225 */ /* 0x000fc800078e0004 */
[----:B------:R-:W-:Y:S01]  /*2a00*/  IMAD.WIDE.U32 R68, R68, R74, R10 ;  /* 0x0000004a44447225 */ /* 0x000fe200078e000a */
[----:B------:R-:W-:Y:S02]  /*2a10*/  LEA R10, P0, R70, UR4, 0x2 ;  /* 0x00000004460a7c11 */ /* 0x000fe4000f8010ff */
[----:B------:R-:W-:Y:S01]  /*2a20*/  LEA R4, P4, R20, R76, 0x2 ;  /* 0x0000004c14047211 */ /* 0x000fe200078810ff */
[----:B0-----:R-:W-:Y:S01]  /*2a30*/  IMAD.IADD R14, R71, 0x1, R21 ;  /* 0x00000001470e7824 */ /* 0x001fe200078e0215 */
[----:B------:R-:W-:Y:S01]  /*2a40*/  LEA.HI.X R11, R70, UR5, R79, 0x2, P0 ;  /* 0x00000005460b7c11 */ /* 0x000fe200080f144f */
[----:B------:R-:W-:Y:S01]  /*2a50*/  IMAD.IADD R73, R73, 0x1, R69 ;  /* 0x0000000149497824 */ /* 0x000fe200078e0245 */
[----:B------:R-:W-:Y:S02]  /*2a60*/  ISETP.GT.AND P0, PT, R6, 0x1, PT ;  /* 0x000000010600780c */ /* 0x000fe40003f04270 */
[----:B------:R-:W-:Y:S01]  /*2a70*/  IADD3 R15, P2, R12, R68, RZ ;  /* 0x000000440c0f7210 */ /* 0x000fe20007f5e0ff */
[----:B--2---:R-:W-:-:S04]  /*2a80*/  FMUL R5, R7, R56 ;  /* 0x0000003807057220 */ /* 0x004fc80000400000 */
[----:B------:R-:W-:Y:S01]  /*2a90*/  FFMA R21, R24, R19, R5 ;  /* 0x0000001318157223 */ /* 0x000fe20000000005 */
[----:B------:R-:W-:Y:S01]  /*2aa0*/  LEA.HI.X R5, R20, R77, R14, 0x2, P4 ;  /* 0x0000004d14057211 */ /* 0x000fe200020f140e */
[----:B------:R-:W-:Y:S01]  /*2ab0*/  IMAD.X R20, R73, 0x1, R13, P2 ;  /* 0x0000000149147824 */ /* 0x000fe200010e060d */
[----:B------:R-:W-:Y:S02]  /*2ac0*/  ISETP.GT.AND P4, PT, R3, RZ, P0 ;  /* 0x000000ff0300720c */ /* 0x000fe40000784270 */
[----:B------:R0:W-:Y:S01]  /*2ad0*/  @P1 STG.E desc[UR40][R10.64], R21 ;  /* 0x000000150a001986 */ /* 0x0001e2000c101928 */
[----:B------:R-:W-:-:S10]  /*2ae0*/  LEA R14, P1, R15, R76, 0x2 ;  /* 0x0000004c0f0e7211 */ /* 0x000fd400078210ff */
[----:B------:R-:W-:Y:S05]  /*2af0*/  @!P4 BRA `(.L_x_31) ;  /* 0x000000000004c947 */ /* 0x000fea0003800000 */
[----:B------:R1:W5:Y:S02]  /*2b00*/  LDG.E.LTC128B R7, desc[UR40][R4.64+0x4] ;  /* 0x0000042804077981 */ /* 0x000364000c1e1920 */
.L_x_31:
[----:B------:R-:W-:Y:S05]  /*2b10*/  BSYNC B1 ;  /* 0x0000000000017941 */ /* 0x000fea0003800000 */
.L_x_30:
[----:B-----5:R-:W-:Y:S01]  /*2b20*/  FMUL R12, R7, R56 ;  /* 0x00000038070c7220 */ /* 0x020fe20000400000 */
[----:B------:R-:W-:-:S03]  /*2b30*/  LEA.HI.X R15, R15, R77, R20, 0x2, P1 ;  /* 0x0000004d0f0f7211 */ /* 0x000fc600008f1414 */
[----:B------:R-:W-:Y:S01]  /*2b40*/  FFMA R69, R25, R19, R12 ;  /* 0x0000001319457223 */ /* 0x000fe2000000000c */
[----:B------:R-:W-:-:S04]  /*2b50*/  IMAD.MOV.U32 R25, RZ, RZ, R7 ;  /* 0x000000ffff197224 */ /* 0x000fc800078e0007 */
[----:B------:R2:W-:Y:S04]  /*2b60*/  @P4 STG.E desc[UR40][R10.64+0x4], R69 ;  /* 0x000004450a004986 */ /* 0x0005e8000c101928 */
[----:B------:R-:W3:Y:S01]  /*2b70*/  @P3 LDG.E.LTC128B R25, desc[UR40][R14.64] ;  /* 0x000000280e193981 */ /* 0x000ee2000c1e1920 */
[C---:B------:R-:W-:Y:S01]  /*2b80*/  SHF.L.U64.HI R13, R57.reuse, 0x2, R58 ;  /* 0x00000002390d7819 */ /* 0x040fe2000001023a */
[----:B------:R-:W-:Y:S01]  /*2b90*/  BSSY B1, `(.L_x_32) ;  /* 0x0000010000017945 */ /* 0x000fe20003800000 */
[----:B------:R-:W-:Y:S02]  /*2ba0*/  LEA R12, P2, R57, R10, 0x2 ;  /* 0x0000000a390c7211 */ /* 0x000fe400078410ff */
[----:B------:R-:W-:Y:S02]  /*2bb0*/  IADD3 R20, P1, R8, R68, RZ ;  /* 0x0000004408147210 */ /* 0x000fe40007f3e0ff */
[----:B------:R-:W-:Y:S01]  /*2bc0*/  ISETP.GT.AND P0, PT, R3, 0x8, P0 ;  /* 0x000000080300780c */ /* 0x000fe20000704270 */
[----:B------:R-:W-:-:S02]  /*2bd0*/  IMAD.X R13, R13, 0x1, R11, P2 ;  /* 0x000000010d0d7824 */ /* 0x000fc400010e060b */
[----:B0-----:R-:W-:Y:S01]  /*2be0*/  IMAD.X R21, R9, 0x1, R73, P1 ;  /* 0x0000000109157824 */ /* 0x001fe200008e0649 */
[----:B------:R-:W-:Y:S01]  /*2bf0*/  ISETP.GT.AND P1, PT, R6, 0x8, PT ;  /* 0x000000080600780c */ /* 0x000fe20003f24270 */
[----:B------:R-:W-:-:S04]  /*2c00*/  IMAD.WIDE.U32 R20, R67, R72, R20 ;  /* 0x0000004843147225 */ /* 0x000fc800078e0014 */
[----:B------:R-:W-:Y:S01]  /*2c10*/  IMAD.IADD R9, R71, 0x1, R21 ;  /* 0x0000000147097824 */ /* 0x000fe200078e0215 */
[----:B------:R-:W-:-:S04]  /*2c20*/  LEA R8, P4, R20, R76, 0x2 ;  /* 0x0000004c14087211 */ /* 0x000fc800078810ff */
[----:B------:R-:W-:Y:S01]  /*2c30*/  LEA.HI.X R9, R20, R77, R9, 0x2, P4 ;  /* 0x0000004d14097211 */ /* 0x000fe200020f1409 */
[----:B---3--:R-:W-:-:S04]  /*2c40*/  FMUL R7, R25, R56 ;  /* 0x0000003819077220 */ /* 0x008fc80000400000 */
[----:B------:R-:W-:-:S05]  /*2c50*/  FFMA R7, R26, R19, R7 ;  /* 0x000000131a077223 */ /* 0x000fca0000000007 */
[----:B------:R2:W-:Y:S01]  /*2c60*/  @P3 STG.E desc[UR40][R12.64], R7 ;  /* 0x000000070c003986 */ /* 0x0005e2000c101928 */
[----:B------:R-:W-:Y:S05]  /*2c70*/  @!P0 BRA `(.L_x_33) ;  /* 0x0000000000048947 */ /* 0x000fea0003800000 */
[----:B------:R0:W5:Y:S02]  /*2c80*/  LDG.E.LTC128B R25, desc[UR40][R8.64+0x4] ;  /* 0x0000042808197981 */ /* 0x000164000c1e1920 */
.L_x_33:
[----:B------:R-:W-:Y:S05]  /*2c90*/  BSYNC B1 ;  /* 0x0000000000017941 */ /* 0x000fea0003800000 */
.L_x_32:
[----:B-----5:R-:W-:Y:S01]  /*2ca0*/  FMUL R14, R25, R56 ;  /* 0x00000038190e7220 */ /* 0x020fe20000400000 */
[----:B------:R-:W-:Y:S01]  /*2cb0*/  ISETP.GT.AND P3, PT, R3, RZ, P1 ;  /* 0x000000ff0300720c */ /* 0x000fe20000f64270 */
[----:B------:R-:W-:Y:S01]  /*2cc0*/  BSSY B1, `(.L_x_34) ;  /* 0x0000006000017945 */ /* 0x000fe20003800000 */
[----:B------:R-:W-:Y:S01]  /*2cd0*/  ISETP.GT.AND P2, PT, R6, 0x9, PT ;  /* 0x000000090600780c */ /* 0x000fe20003f44270 */
[----:B------:R-:W-:-:S05]  /*2ce0*/  FFMA R27, R27, R19, R14 ;  /* 0x000000131b1b7223 */ /* 0x000fca000000000e */
[----:B------:R3:W-:Y:S05]  /*2cf0*/  @P0 STG.E desc[UR40][R12.64+0x4], R27 ;  /* 0x0000041b0c000986 */ /* 0x0007ea000c101928 */
[----:B------:R-:W-:Y:S05]  /*2d00*/  @!P3 BRA `(.L_x_35) ;  /* 0x000000000004b947 */ /* 0x000fea0003800000 */
[----:B------:R4:W5:Y:S02]  /*2d10*/  LDG.E.LTC128B R25, desc[UR40][R4.64+0x20] ;  /* 0x0000202804197981 */ /* 0x000964000c1e1920 */
.L_x_35:
[----:B------:R-:W-:Y:S05]  /*2d20*/  BSYNC B1 ;  /* 0x0000000000017941 */ /* 0x000fea0003800000 */
.L_x_34:
[----:B--2--5:R-:W-:Y:S01]  /*2d30*/  FMUL R7, R25, R56 ;  /* 0x0000003819077220 */ /* 0x024fe20000400000 */
[----:B------:R-:W-:Y:S01]  /*2d40*/  ISETP.GT.AND P0, PT, R3, RZ, P2 ;  /* 0x000000ff0300720c */ /* 0x000fe20001704270 */
[----:B------:R-:W-:Y:S02]  /*2d50*/  BSSY B1, `(.L_x_36) ;  /* 0x0000005000017945 */ /* 0x000fe40003800000 */
[----:B------:R-:W-:-:S05]  /*2d60*/  FFMA R7, R28, R19, R7 ;  /* 0x000000131c077223 */ /* 0x000fca0000000007 */
[----:B------:R2:W-:Y:S05]  /*2d70*/  @P3 STG.E desc[UR40][R10.64+0x20], R7 ;  /* 0x000020070a003986 */ /* 0x0005ea000c101928 */
[----:B------:R-:W-:Y:S05]  /*2d80*/  @!P0 BRA `(.L_x_37) ;  /* 0x0000000000048947 */ /* 0x000fea0003800000 */
[----:B------:R0:W5:Y:S02]  /*2d90*/  LDG.E.LTC128B R25, desc[UR40][R4.64+0x24] ;  /* 0x0000242804197981 */ /* 0x000164000c1e1920 */
.L_x_37:
[----:B------:R-:W-:Y:S05]  /*2da0*/  BSYNC B1 ;  /* 0x0000000000017941 */ /* 0x000fea0003800000 */
.L_x_36:
[----:B-----5:R-:W-:Y:S01]  /*2db0*/  FMUL R14, R25, R56 ;  /* 0x00000038190e7220 */ /* 0x020fe20000400000 */
[----:B------:R-:W-:Y:S01]  /*2dc0*/  ISETP.GT.AND P1, PT, R3, 0x8, P1 ;  /* 0x000000080300780c */ /* 0x000fe20000f24270 */
[----:B------:R-:W-:Y:S02]  /*2dd0*/  BSSY B1, `(.L_x_38) ;  /* 0x0000005000017945 */ /* 0x000fe40003800000 */
[----:B------:R-:W-:-:S05]  /*2de0*/  FFMA R29, R29, R19, R14 ;  /* 0x000000131d1d7223 */ /* 0x000fca000000000e */
[----:B------:R0:W-:Y:S05]  /*2df0*/  @P0 STG.E desc[UR40][R10.64+0x24], R29 ;  /* 0x0000241d0a000986 */ /* 0x0001ea000c101928 */
[----:B------:R-:W-:Y:S05]  /*2e00*/  @!P1 BRA `(.L_x_39) ;  /* 0x0000000000049947 */ /* 0x000fea0003800000 */
[----:B------:R0:W5:Y:S02]  /*2e10*/  LDG.E.LTC128B R25, desc[UR40][R8.64+0x20] ;  /* 0x0000202808197981 */ /* 0x000164000c1e1920 */
.L_x_39:
[----:B------:R-:W-:Y:S05]  /*2e20*/  BSYNC B1 ;  /* 0x0000000000017941 */ /* 0x000fea0003800000 */
.L_x_38:
[----:B--2--5:R-:W-:Y:S01]  /*2e30*/  FMUL R7, R25, R56 ;  /* 0x0000003819077220 */ /* 0x024fe20000400000 */
[----:B------:R-:W-:Y:S01]  /*2e40*/  ISETP.GT.AND P2, PT, R3, 0x8, P2 ;  /* 0x000000080300780c */ /* 0x000fe20001744270 */
[----:B------:R-:W-:Y:S01]  /*2e50*/  BSSY B1, `(.L_x_40) ;  /* 0x0000006000017945 */ /* 0x000fe20003800000 */
[----:B------:R-:W-:Y:S01]  /*2e60*/  ISETP.GT.AND P0, PT, R6, 0x10, PT ;  /* 0x000000100600780c */ /* 0x000fe20003f04270 */
[----:B------:R-:W-:-:S05]  /*2e70*/  FFMA R7, R30, R19, R7 ;  /* 0x000000131e077223 */ /* 0x000fca0000000007 */
[----:B------:R2:W-:Y:S05]  /*2e80*/  @P1 STG.E desc[UR40][R12.64+0x20], R7 ;  /* 0x000020070c001986 */ /* 0x0005ea000c101928 */
[----:B------:R-:W-:Y:S05]  /*2e90*/  @!P2 BRA `(.L_x_41) ;  /* 0x000000000004a947 */ /* 0x000fea0003800000 */
[----:B------:R0:W5:Y:S02]  /*2ea0*/  LDG.E.LTC128B R25, desc[UR40][R8.64+0x24] ;  /* 0x0000242808197981 */ /* 0x000164000c1e1920 */
.L_x_41:
[----:B------:R-:W-:Y:S05]  /*2eb0*/  BSYNC B1 ;  /* 0x0000000000017941 */ /* 0x000fea0003800000 */
.L_x_40:
        /* <DEDUP_REMOVED lines=8> */
.L_x_43:
[----:B------:R-:W-:Y:S05]  /*2f40*/  BSYNC B1 ;  /* 0x0000000000017941 */ /* 0x000fea0003800000 */
.L_x_42:
[----:B--2--5:R-:W-:Y:S01]  /*2f50*/  FMUL R7, R25, R56 ;  /* 0x0000003819077220 */ /* 0x024fe20000400000 */
[----:B------:R-:W-:Y:S01]  /*2f60*/  ISETP.GT.AND P2, PT, R3, RZ, P1 ;  /* 0x000000ff0300720c */ /* 0x000fe20000f44270 */
[----:B------:R-:W-:Y:S02]  /*2f70*/  BSSY B1, `(.L_x_44) ;  /* 0x0000005000017945 */ /* 0x000fe40003800000 */
[----:B------:R-:W-:-:S05]  /*2f80*/  FFMA R7, R32, R19, R7 ;  /* 0x0000001320077223 */ /* 0x000fca0000000007 */
[----:B------:R2:W-:Y:S05]  /*2f90*/  @P3 STG.E desc[UR40][R10.64+0x40], R7 ;  /* 0x000040070a003986 */ /* 0x0005ea000c101928 */
[----:B------:R-:W-:Y:S05]  /*2fa0*/  @!P2 BRA `(.L_x_45) ;  /* 0x000000000004a947 */ /* 0x000fea0003800000 */
[----:B------:R0:W5:Y:S02]  /*2fb0*/  LDG.E.LTC128B R25, desc[UR40][R4.64+0x44] ;  /* 0x0000442804197981 */ /* 0x000164000c1e1920 */
.L_x_45:
[----:B------:R-:W-:Y:S05]  /*2fc0*/  BSYNC B1 ;  /* 0x0000000000017941 */ /* 0x000fea0003800000 */
.L_x_44:
[----:B-----5:R-:W-:Y:S01]  /*2fd0*/  FMUL R14, R25, R56 ;  /* 0x00000038190e7220 */ /* 0x020fe20000400000 */
[----:B------:R-:W-:Y:S01]  /*2fe0*/  ISETP.GT.AND P0, PT, R3, 0x8, P0 ;  /* 0x000000080300780c */ /* 0x000fe20000704270 */
[----:B------:R-:W-:Y:S02]  /*2ff0*/  BSSY B1, `(.L_x_46) ;  /* 0x0000005000017945 */ /* 0x000fe40003800000 */
[----:B------:R-:W-:-:S05]  /*3000*/  FFMA R33, R33, R19, R14 ;  /* 0x0000001321217223 */ /* 0x000fca000000000e */
[----:B------:R0:W-:Y:S05]  /*3010*/  @P2 STG.E desc[UR40][R10.64+0x44], R33 ;  /* 0x000044210a002986 */ /* 0x0001ea000c101928 */
[----:B------:R-:W-:Y:S05]  /*3020*/  @!P0 BRA `(.L_x_47) ;  /* 0x0000000000048947 */ /* 0x000fea0003800000 */
[----:B------:R0:W5:Y:S02]  /*3030*/  LDG.E.LTC128B R25, desc[UR40][R8.64+0x40] ;  /* 0x0000402808197981 */ /* 0x000164000c1e1920 */
.L_x_47:
[----:B------:R-:W-:Y:S05]  /*3040*/  BSYNC B1 ;  /* 0x0000000000017941 */ /* 0x000fea0003800000 */
.L_x_46:
        /* <DEDUP_REMOVED lines=8> */
.L_x_49:
[----:B------:R-:W-:Y:S05]  /*30d0*/  BSYNC B1 ;  /* 0x0000000000017941 */ /* 0x000fea0003800000 */
.L_x_48:
        /* <DEDUP_REMOVED lines=8> */
.L_x_51:
[----:B------:R-:W-:Y:S05]  /*3160*/  BSYNC B1 ;  /* 0x0000000000017941 */ /* 0x000fea0003800000 */
.L_x_50:
[----:B--2--5:R-:W-:Y:S01]  /*3170*/  FMUL R7, R25, R56 ;  /* 0x0000003819077220 */ /* 0x024fe20000400000 */
[----:B------:R-:W-:Y:S01]  /*3180*/  ISETP.GT.AND P1, PT, R3, RZ, P0 ;  /* 0x000000ff0300720c */ /* 0x000fe20000724270 */
[----:B------:R-:W-:Y:S02]  /*3190*/  BSSY B1, `(.L_x_52) ;  /* 0x0000005000017945 */ /* 0x000fe40003800000 */
[----:B------:R-:W-:-:S05]  /*31a0*/  FFMA R7, R36, R19, R7 ;  /* 0x0000001324077223 */ /* 0x000fca0000000007 */
[----:B------:R2:W-:Y:S05]  /*31b0*/  @P3 STG.E desc[UR40][R10.64+0x60], R7 ;  /* 0x000060070a003986 */ /* 0x0005ea000c101928 */
[----:B------:R-:W-:Y:S05]  /*31c0*/  @!P1 BRA `(.L_x_53) ;  /* 0x0000000000049947 */ /* 0x000fea0003800000 */
[----:B------:R0:W5:Y:S02]  /*31d0*/  LDG.E.LTC128B R25, desc[UR40][R4.64+0x64] ;  /* 0x0000642804197981 */ /* 0x000164000c1e1920 */
.L_x_53:
[----:B------:R-:W-:Y:S05]  /*31e0*/  BSYNC B1 ;  /* 0x0000000000017941 */ /* 0x000fea0003800000 */
.L_x_52:
[----:B-----5:R-:W-:Y:S01]  /*31f0*/  FMUL R14, R25, R56 ;  /* 0x00000038190e7220 */ /* 0x020fe20000400000 */
[----:B------:R-:W-:Y:S01]  /*3200*/  ISETP.GT.AND P2, PT, R3, 0x8, P2 ;  /* 0x000000080300780c */ /* 0x000fe20001744270 */
[----:B------:R-:W-:Y:S02]  /*3210*/  BSSY B1, `(.L_x_54) ;  /* 0x0000005000017945 */ /* 0x000fe40003800000 */
[----:B------:R-:W-:-:S05]  /*3220*/  FFMA R37, R37, R19, R14 ;  /* 0x0000001325257223 */ /* 0x000fca000000000e */
[----:B------:R0:W-:Y:S05]  /*3230*/  @P1 STG.E desc[UR40][R10.64+0x64], R37 ;  /* 0x000064250a001986 */ /* 0x0001ea000c101928 */
[----:B------:R-:W-:Y:S05]  /*3240*/  @!P2 BRA `(.L_x_55) ;  /* 0x000000000004a947 */ /* 0x000fea0003800000 */
[----:B------:R0:W5:Y:S02]  /*3250*/  LDG.E.LTC128B R25, desc[UR40][R8.64+0x60] ;  /* 0x0000602808197981 */ /* 0x000164000c1e1920 */
.L_x_55:
[----:B------:R-:W-:Y:S05]  /*3260*/  BSYNC B1 ;  /* 0x0000000000017941 */ /* 0x000fea0003800000 */
.L_x_54:
        /* <DEDUP_REMOVED lines=8> */
.L_x_57:
[----:B------:R-:W-:Y:S05]  /*32f0*/  BSYNC B1 ;  /* 0x0000000000017941 */ /* 0x000fea0003800000 */
.L_x_56:
        /* <DEDUP_REMOVED lines=8> */
.L_x_59:
[----:B------:R-:W-:Y:S05]  /*3380*/  BSYNC B1 ;  /* 0x0000000000017941 */ /* 0x000fea0003800000 */
.L_x_58:
[----:B--2--5:R-:W-:Y:S01]  /*3390*/  FMUL R7, R25, R56 ;  /* 0x0000003819077220 */ /* 0x024fe20000400000 */
[----:B------:R-:W-:Y:S01]  /*33a0*/  ISETP.GT.AND P0, PT, R3, RZ, P2 ;  /* 0x000000ff0300720c */ /* 0x000fe20001704270 */
[----:B------:R-:W-:Y:S02]  /*33b0*/  BSSY B1, `(.L_x_60) ;  /* 0x0000005000017945 */ /* 0x000fe40003800000 */
[----:B------:R-:W-:-:S05]  /*33c0*/  FFMA R7, R40, R19, R7 ;  /* 0x0000001328077223 */ /* 0x000fca0000000007 */
[----:B------:R2:W-:Y:S05]  /*33d0*/  @P3 STG.E desc[UR40][R10.64+0x80], R7 ;  /* 0x000080070a003986 */ /* 0x0005ea000c101928 */
[----:B------:R-:W-:Y:S05]  /*33e0*/  @!P0 BRA `(.L_x_61) ;  /* 0x0000000000048947 */ /* 0x000fea0003800000 */
[----:B------:R0:W5:Y:S02]  /*33f0*/  LDG.E.LTC128B R25, desc[UR40][R4.64+0x84] ;  /* 0x0000842804197981 */ /* 0x000164000c1e1920 */
.L_x_61:
[----:B------:R-:W-:Y:S05]  /*3400*/  BSYNC B1 ;  /* 0x0000000000017941 */ /* 0x000fea0003800000 */
.L_x_60:
[----:B-----5:R-:W-:Y:S01]  /*3410*/  FMUL R14, R25, R56 ;  /* 0x00000038190e7220 */ /* 0x020fe20000400000 */
[----:B------:R-:W-:Y:S01]  /*3420*/  ISETP.GT.AND P1, PT, R3, 0x8, P1 ;  /* 0x000000080300780c */ /* 0x000fe20000f24270 */
[----:B------:R-:W-:Y:S02]  /*3430*/  BSSY B1, `(.L_x_62) ;  /* 0x0000005000017945 */ /* 0x000fe40003800000 */
[----:B------:R-:W-:-:S05]  /*3440*/  FFMA R41, R41, R19, R14 ;  /* 0x0000001329297223 */ /* 0x000fca000000000e */
[----:B------:R0:W-:Y:S05]  /*3450*/  @P0 STG.E desc[UR40][R10.64+0x84], R41 ;  /* 0x000084290a000986 */ /* 0x0001ea000c101928 */
[----:B------:R-:W-:Y:S05]  /*3460*/  @!P1 BRA `(.L_x_63) ;  /* 0x0000000000049947 */ /* 0x000fea0003800000 */
[----:B------:R0:W5:Y:S02]  /*3470*/  LDG.E.LTC128B R25, desc[UR40][R8.64+0x80] ;  /* 0x0000802808197981 */ /* 0x000164000c1e1920 */
.L_x_63:
[----:B------:R-:W-:Y:S05]  /*3480*/  BSYNC B1 ;  /* 0x0000000000017941 */ /* 0x000fea0003800000 */
.L_x_62:
        /* <DEDUP_REMOVED lines=8> */
.L_x_65:
[----:B------:R-:W-:Y:S05]  /*3510*/  BSYNC B1 ;  /* 0x0000000000017941 */ /* 0x000fea0003800000 */
.L_x_64:
        /* <DEDUP_REMOVED lines=8> */
.L_x_67:
[----:B------:R-:W-:Y:S05]  /*35a0*/  BSYNC B1 ;  /* 0x0000000000017941 */ /* 0x000fea0003800000 */
.L_x_66:
[----:B--2--5:R-:W-:Y:S01]  /*35b0*/  FMUL R7, R25, R56 ;  /* 0x0000003819077220 */ /* 0x024fe20000400000 */
[----:B------:R-:W-:Y:S01]  /*35c0*/  ISETP.GT.AND P2, PT, R3, RZ, P1 ;  /* 0x000000ff0300720c */ /* 0x000fe20000f44270 */
[----:B------:R-:W-:Y:S02]  /*35d0*/  BSSY B1, `(.L_x_68) ;  /* 0x0000005000017945 */ /* 0x000fe40003800000 */
[----:B------:R-:W-:-:S05]  /*35e0*/  FFMA R7, R44, R19, R7 ;  /* 0x000000132c077223 */ /* 0x000fca0000000007 */
[----:B------:R2:W-:Y:S05]  /*35f0*/  @P3 STG.E desc[UR40][R10.64+0xa0], R7 ;  /* 0x0000a0070a003986 */ /* 0x0005ea000c101928 */
[----:B------:R-:W-:Y:S05]  /*3600*/  @!P2 BRA `(.L_x_69) ;  /* 0x000000000004a947 */ /* 0x000fea0003800000 */
[----:B------:R0:W5:Y:S02]  /*3610*/  LDG.E.LTC128B R25, desc[UR40][R4.64+0xa4] ;  /* 0x0000a42804197981 */ /* 0x000164000c1e1920 */
.L_x_69:
[----:B------:R-:W-:Y:S05]  /*3620*/  BSYNC B1 ;  /* 0x0000000000017941 */ /* 0x000fea0003800000 */
.L_x_68:
[----:B-----5:R-:W-:Y:S01]  /*3630*/  FMUL R14, R25, R56 ;  /* 0x00000038190e7220 */ /* 0x020fe20000400000 */
[----:B------:R-:W-:Y:S01]  /*3640*/  ISETP.GT.AND P0, PT, R3, 0x8, P0 ;  /* 0x000000080300780c */ /* 0x000fe20000704270 */
[----:B------:R-:W-:Y:S02]  /*3650*/  BSSY B1, `(.L_x_70) ;  /* 0x0000005000017945 */ /* 0x000fe40003800000 */
[----:B------:R-:W-:-:S05]  /*3660*/  FFMA R45, R45, R19, R14 ;  /* 0x000000132d2d7223 */ /* 0x000fca000000000e */
[----:B------:R0:W-:Y:S05]  /*3670*/  @P2 STG.E desc[UR40][R10.64+0xa4], R45 ;  /* 0x0000a42d0a002986 */ /* 0x0001ea000c101928 */
[----:B------:R-:W-:Y:S05]  /*3680*/  @!P0 BRA `(.L_x_71) ;  /* 0x0000000000048947 */ /* 0x000fea0003800000 */
[----:B------:R0:W5:Y:S02]  /*3690*/  LDG.E.LTC128B R25, desc[UR40][R8.64+0xa0] ;  /* 0x0000a02808197981 */ /* 0x000164000c1e1920 */
.L_x_71:
[----:B------:R-:W-:Y:S05]  /*36a0*/  BSYNC B1 ;  /* 0x0000000000017941 */ /* 0x000fea0003800000 */
.L_x_70:
        /* <DEDUP_REMOVED lines=8> */
.L_x_73:
[----:B------:R-:W-:Y:S05]  /*3730*/  BSYNC B1 ;  /* 0x0000000000017941 */ /* 0x000fea0003800000 */
.L_x_72:
        /* <DEDUP_REMOVED lines=8> */
.L_x_75:
[----:B------:R-:W-:Y:S05]  /*37c0*/  BSYNC B1 ;  /* 0x0000000000017941 */ /* 0x000fea0003800000 */
.L_x_74:
[----:B--2--5:R-:W-:Y:S01]  /*37d0*/  FMUL R7, R25, R56 ;  /* 0x0000003819077220 */ /* 0x024fe20000400000 */
[----:B------:R-:W-:Y:S01]  /*37e0*/  ISETP.GT.AND P1, PT, R3, RZ, P0 ;  /* 0x000000ff0300720c */ /* 0x000fe20000724270 */
[----:B------:R-:W-:Y:S02]  /*37f0*/  BSSY B1, `(.L_x_76) ;  /* 0x0000005000017945 */ /* 0x000fe40003800000 */
[----:B------:R-:W-:-:S05]  /*3800*/  FFMA R7, R48, R19, R7 ;  /* 0x0000001330077223 */ /* 0x000fca0000000007 */
[----:B------:R2:W-:Y:S05]  /*3810*/  @P3 STG.E desc[UR40][R10.64+0xc0], R7 ;  /* 0x0000c0070a003986 */ /* 0x0005ea000c101928 */
[----:B------:R-:W-:Y:S05]  /*3820*/  @!P1 BRA `(.L_x_77) ;  /* 0x0000000000049947 */ /* 0x000fea0003800000 */
[----:B------:R0:W5:Y:S02]  /*3830*/  LDG.E.LTC128B R25, desc[UR40][R4.64+0xc4] ;  /* 0x0000c42804197981 */ /* 0x000164000c1e1920 */
.L_x_77:
[----:B------:R-:W-:Y:S05]  /*3840*/  BSYNC B1 ;  /* 0x0000000000017941 */ /* 0x000fea0003800000 */
.L_x_76:
[----:B-----5:R-:W-:Y:S01]  /*3850*/  FMUL R14, R25, R56 ;  /* 0x00000038190e7220 */ /* 0x020fe20000400000 */
[----:B------:R-:W-:Y:S01]  /*3860*/  ISETP.GT.AND P2, PT, R3, 0x8, P2 ;  /* 0x000000080300780c */ /* 0x000fe20001744270 */
[----:B------:R-:W-:Y:S02]  /*3870*/  BSSY B1, `(.L_x_78) ;  /* 0x0000005000017945 */ /* 0x000fe40003800000 */
[----:B------:R-:W-:-:S05]  /*3880*/  FFMA R49, R49, R19, R14 ;  /* 0x0000001331317223 */ /* 0x000fca000000000e */
[----:B------:R0:W-:Y:S05]  /*3890*/  @P1 STG.E desc[UR40][R10.64+0xc4], R49 ;  /* 0x0000c4310a001986 */ /* 0x0001ea000c101928 */
[----:B------:R-:W-:Y:S05]  /*38a0*/  @!P2 BRA `(.L_x_79) ;  /* 0x000000000004a947 */ /* 0x000fea0003800000 */
[----:B------:R0:W5:Y:S02]  /*38b0*/  LDG.E.LTC128B R25, desc[UR40][R8.64+0xc0] ;  /* 0x0000c02808197981 */ /* 0x000164000c1e1920 */
.L_x_79:
[----:B------:R-:W-:Y:S05]  /*38c0*/  BSYNC B1 ;  /* 0x0000000000017941 */ /* 0x000fea0003800000 */
.L_x_78:
        /* <DEDUP_REMOVED lines=8> */
.L_x_81:
[----:B------:R-:W-:Y:S05]  /*3950*/  BSYNC B1 ;  /* 0x0000000000017941 */ /* 0x000fea0003800000 */
.L_x_80:
[----:B-----5:R-:W-:Y:S01]  /*3960*/  FMUL R14, R25, R56 ;  /* 0x00000038190e7220 */ /* 0x020fe20000400000 */
[----:B------:R-:W-:Y:S01]  /*3970*/  ISETP.GT.AND P2, PT, R6, 0x39, PT ;  /* 0x000000390600780c */ /* 0x000fe20003f44270 */
[----:B------:R-:W-:Y:S01]  /*3980*/  @P0 IMAD.MOV.U32 R6, RZ, RZ, R12 ;  /* 0x000000ffff060224 */ /* 0x000fe200078e000c */
[----:B------:R-:W-:Y:S01]  /*3990*/  ISETP.GT.AND P3, PT, R3, RZ, P1 ;  /* 0x000000ff0300720c */ /* 0x000fe20000f64270 */
[----:B------:R-:W-:Y:S01]  /*39a0*/  FFMA R51, R51, R19, R14 ;  /* 0x0000001333337223 */ /* 0x000fe2000000000e */
[----:B--2---:R-:W-:Y:S01]  /*39b0*/  @P0 IMAD.MOV.U32 R7, RZ, RZ, R13 ;  /* 0x000000ffff070224 */ /* 0x004fe200078e000d */
[----:B------:R-:W-:Y:S04]  /*39c0*/  BSSY B1, `(.L_x_82) ;  /* 0x0000004000017945 */ /* 0x000fe80003800000 */
[----:B------:R2:W-:Y:S06]  /*39d0*/  @P0 STG.E desc[UR40][R6.64+0xc4], R51 ;  /* 0x0000c43306000986 */ /* 0x0005ec000c101928 */
[----:B------:R-:W-:Y:S05]  /*39e0*/  @!P3 BRA `(.L_x_83) ;  /* 0x000000000004b947 */ /* 0x000fea0003800000 */
[----:B------:R0:W5:Y:S02]  /*39f0*/  LDG.E.LTC128B R25, desc[UR40][R4.64+0xe0] ;  /* 0x0000e02804197981 */ /* 0x000164000c1e1920 */
.L_x_83:
[----:B------:R-:W-:Y:S05]  /*3a00*/  BSYNC B1 ;  /* 0x0000000000017941 */ /* 0x000fea0003800000 */
.L_x_82:
[----:B--2--5:R-:W-:Y:S01]  /*3a10*/  FMUL R7, R25, R56 ;  /* 0x0000003819077220 */ /* 0x024fe20000400000 */
[----:B------:R-:W-:Y:S01]  /*3a20*/  @P3 IMAD.MOV.U32 R6, RZ, RZ, R10 ;  /* 0x000000ffff063224 */ /* 0x000fe200078e000a */
[----:B------:R-:W-:Y:S01]  /*3a30*/  ISETP.GT.AND P0, PT, R3, RZ, P2 ;  /* 0x000000ff0300720c */ /* 0x000fe20001704270 */
[----:B------:R-:W-:Y:S01]  /*3a40*/  BSSY B1, `(.L_x_84) ;  /* 0x0000006000017945 */ /* 0x000fe20003800000 */
[----:B------:R-:W-:Y:S01]  /*3a50*/  FFMA R15, R52, R19, R7 ;  /* 0x00000013340f7223 */ /* 0x000fe20000000007 */
[----:B------:R-:W-:-:S05]  /*3a60*/  @P3 IMAD.MOV.U32 R7, RZ, RZ, R11 ;  /* 0x000000ffff073224 */ /* 0x000fca00078e000b */
[----:B------:R2:W-:Y:S05]  /*3a70*/  @P3 STG.E desc[UR40][R6.64+0xe0], R15 ;  /* 0x0000e00f06003986 */ /* 0x0005ea000c101928 */
[----:B------:R-:W-:Y:S05]  /*3a80*/  @!P0 BRA `(.L_x_85) ;  /* 0x0000000000048947 */ /* 0x000fea0003800000 */
[----:B------:R0:W5:Y:S02]  /*3a90*/  LDG.E.LTC128B R25, desc[UR40][R4.64+0xe4] ;  /* 0x0000e42804197981 */ /* 0x000164000c1e1920 */
.L_x_85:
[----:B------:R-:W-:Y:S05]  /*3aa0*/  BSYNC B1 ;  /* 0x0000000000017941 */ /* 0x000fea0003800000 */
.L_x_84:
[----:B01--45:R-:W-:Y:S01]  /*3ab0*/  FMUL R4, R25, R56 ;  /* 0x0000003819047220 */ /* 0x033fe20000400000 */
[----:B------:R-:W-:Y:S01]  /*3ac0*/  ISETP.GT.AND P1, PT, R3, 0x8, P1 ;  /* 0x000000080300780c */ /* 0x000fe20000f24270 */
[----:B------:R-:W-:Y:S02]  /*3ad0*/  BSSY B1, `(.L_x_86) ;  /* 0x0000005000017945 */ /* 0x000fe40003800000 */
[----:B------:R-:W-:-:S05]  /*3ae0*/  FFMA R53, R53, R19, R4 ;  /* 0x0000001335357223 */ /* 0x000fca0000000004 */
[----:B------:R0:W-:Y:S05]  /*3af0*/  @P0 STG.E desc[UR40][R10.64+0xe4], R53 ;  /* 0x0000e4350a000986 */ /* 0x0001ea000c101928 */
[----:B------:R-:W-:Y:S05]  /*3b00*/  @!P1 BRA `(.L_x_87) ;  /* 0x0000000000049947 */ /* 0x000fea0003800000 */
[----:B------:R1:W5:Y:S02]  /*3b10*/  LDG.E.LTC128B R25, desc[UR40][R8.64+0xe0] ;  /* 0x0000e02808197981 */ /* 0x000364000c1e1920 */
.L_x_87:
[----:B------:R-:W-:Y:S05]  /*3b20*/  BSYNC B1 ;  /* 0x0000000000017941 */ /* 0x000fea0003800000 */
.L_x_86:
[----:B-----5:R-:W-:Y:S01]  /*3b30*/  FMUL R5, R25, R56 ;  /* 0x0000003819057220 */ /* 0x020fe20000400000 */
[----:B------:R-:W-:Y:S01]  /*3b40*/  @P1 IMAD.MOV.U32 R4, RZ, RZ, R12 ;  /* 0x000000ffff041224 */ /* 0x000fe200078e000c */
[----:B------:R-:W-:Y:S01]  /*3b50*/  ISETP.GT.AND P2, PT, R3, 0x8, P2 ;  /* 0x000000080300780c */ /* 0x000fe20001744270 */
[----:B------:R-:W-:Y:S01]  /*3b60*/  BSSY B1, `(.L_x_88) ;  /* 0x0000006000017945 */ /* 0x000fe20003800000 */
[----:B--2---:R-:W-:Y:S01]  /*3b70*/  FFMA R7, R54, R19, R5 ;  /* 0x0000001336077223 */ /* 0x004fe20000000005 */
[----:B------:R-:W-:-:S05]  /*3b80*/  @P1 IMAD.MOV.U32 R5, RZ, RZ, R13 ;  /* 0x000000ffff051224 */ /* 0x000fca00078e000d */
[----:B------:R2:W-:Y:S05]  /*3b90*/  @P1 STG.E desc[UR40][R4.64+0xe0], R7 ;  /* 0x0000e00704001986 */ /* 0x0005ea000c101928 */
[----:B------:R-:W-:Y:S05]  /*3ba0*/  @!P2 BRA `(.L_x_89) ;  /* 0x000000000004a947 */ /* 0x000fea0003800000 */
[----:B------:R4:W5:Y:S02]  /*3bb0*/  LDG.E.LTC128B R25, desc[UR40][R8.64+0xe4] ;  /* 0x0000e42808197981 */ /* 0x000964000c1e1920 */
.L_x_89:
[----:B------:R-:W-:Y:S05]  /*3bc0*/  BSYNC B1 ;  /* 0x0000000000017941 */ /* 0x000fea0003800000 */
.L_x_88:
[----:B--2--5:R-:W-:-:S04]  /*3bd0*/  FMUL R4, R25, R56 ;  /* 0x0000003819047220 */ /* 0x024fc80000400000 */
[----:B------:R-:W-:Y:S01]  /*3be0*/  FFMA R55, R55, R19, R4 ;  /* 0x0000001337377223 */ /* 0x000fe20000000004 */
[----:B------:R-:W-:Y:S06]  /*3bf0*/  @!P2 BRA `(.L_x_90) ;  /* 0x0000000400f0a947 */ /* 0x000fec0003800000 */
[----:B------:R2:W-:Y:S01]  /*3c00*/  STG.E desc[UR40][R12.64+0xe4], R55 ;  /* 0x0000e4370c007986 */ /* 0x0005e2000c101928 */
[----:B------:R-:W-:Y:S05]  /*3c10*/  BRA `(.L_x_90) ;  /* 0x0000000400e87947 */ /* 0x000fea0003800000 */
.L_x_29:
[----:B------:R-:W-:Y:S01]  /*3c20*/  ISETP.GT.AND P0, PT, R6, 0x1, PT ;  /* 0x000000010600780c */ /* 0x000fe20003f04270 */
[----:B------:R-:W-:Y:S01]  /*3c30*/  ULDC.64 UR4, c[0x0][0x5c0] ;  /* 0x0001700000047ab9 */ /* 0x000fe20000000a00 */
[-C--:B------:R-:W-:Y:S01]  /*3c40*/  FMUL R7, R24, R19.reuse ;  /* 0x0000001318077220 */ /* 0x080fe20000400000 */
[C---:B------:R-:W-:Y:S01]  /*3c50*/  LEA R4, P4, R70.reuse, UR4, 0x2 ;  /* 0x0000000446047c11 */ /* 0x040fe2000f8810ff */
[-C--:B------:R-:W-:Y:S01]  /*3c60*/  FMUL R25, R25, R19.reuse ;  /* 0x0000001319197220 */ /* 0x080fe20000400000 */
[----:B------:R-:W-:Y:S01]  /*3c70*/  ISETP.GT.AND P2, PT, R3, RZ, P0 ;  /* 0x000000ff0300720c */ /* 0x000fe20000744270 */
[-C--:B------:R-:W-:Y:S01]  /*3c80*/  FMUL R27, R27, R19.reuse ;  /* 0x000000131b1b7220 */ /* 0x080fe20000400000 */
[----:B------:R-:W-:Y:S01]  /*3c90*/  LEA.HI.X R5, R70, UR5, R79, 0x2, P4 ;  /* 0x0000000546057c11 */ /* 0x000fe2000a0f144f */
[-C--:B------:R-:W-:Y:S01]  /*3ca0*/  FMUL R11, R28, R19.reuse ;  /* 0x000000131c0b7220 */ /* 0x080fe20000400000 */
[----:B------:R-:W-:Y:S01]  /*3cb0*/  ISETP.GT.AND P3, PT, R3, 0x8, P3 ;  /* 0x000000080300780c */ /* 0x000fe20001f64270 */
[-C--:B------:R-:W-:Y:S01]  /*3cc0*/  FMUL R29, R29, R19.reuse ;  /* 0x000000131d1d7220 */ /* 0x080fe20000400000 */
[----:B------:R-:W-:Y:S01]  /*3cd0*/  ISETP.GT.AND P0, PT, R3, 0x8, P0 ;  /* 0x000000080300780c */ /* 0x000fe20000704270 */
[----:B------:R0:W-:Y:S01]  /*3ce0*/  @P1 STG.E desc[UR40][R4.64], R7 ;  /* 0x0000000704001986 */ /* 0x0001e2000c101928 */
[C---:B------:R-:W-:Y:S01]  /*3cf0*/  ISETP.GT.AND P5, PT, R6.reuse, 0x8, PT ;  /* 0x000000080600780c */ /* 0x040fe20003fa4270 */
[-C--:B------:R-:W-:Y:S01]  /*3d00*/  FMUL R31, R31, R19.reuse ;  /* 0x000000131f1f7220 */ /* 0x080fe20000400000 */
[----:B------:R-:W-:Y:S01]  /*3d10*/  SHF.L.U64.HI R9, R57, 0x2, R58 ;  /* 0x0000000239097819 */ /* 0x000fe2000001023a */
[-C--:B------:R-:W-:Y:S01]  /*3d20*/  FMUL R33, R33, R19.reuse ;  /* 0x0000001321217220 */ /* 0x080fe20000400000 */
[----:B------:R-:W-:Y:S01]  /*3d30*/  LEA R8, P1, R57, R4, 0x2 ;  /* 0x0000000439087211 */ /* 0x000fe200078210ff */
[----:B------:R-:W-:Y:S01]  /*3d40*/  @P2 STG.E desc[UR40][R4.64+0x4], R25 ;  /* 0x0000041904002986 */ /* 0x000fe2000c101928 */
[----:B------:R-:W-:Y:S01]  /*3d50*/  ISETP.GT.AND P4, PT, R6, 0x9, PT ;  /* 0x000000090600780c */ /* 0x000fe20003f84270 */
[-C--:B------:R-:W-:Y:S01]  /*3d60*/  FMUL R35, R35, R19.reuse ;  /* 0x0000001323237220 */ /* 0x080fe20000400000 */
[----:B------:R-:W-:Y:S01]  /*3d70*/  ISETP.GT.AND P2, PT, R3, RZ, P5 ;  /* 0x000000ff0300720c */ /* 0x000fe20002f44270 */
[----:B------:R-:W-:Y:S01]  /*3d80*/  IMAD.X R9, R9, 0x1, R5, P1 ;  /* 0x0000000109097824 */ /* 0x000fe200008e0605 */
[C---:B------:R-:W-:Y:S01]  /*3d90*/  ISETP.GT.AND P1, PT, R3.reuse, RZ, P4 ;  /* 0x000000ff0300720c */ /* 0x040fe20002724270 */
[-C--:B0-----:R-:W-:Y:S01]  /*3da0*/  FMUL R7, R26, R19.reuse ;  /* 0x000000131a077220 */ /* 0x081fe20000400000 */
[----:B------:R-:W-:Y:S01]  /*3db0*/  ISETP.GT.AND P4, PT, R3, 0x8, P4 ;  /* 0x000000080300780c */ /* 0x000fe20002784270 */
[-C--:B------:R-:W-:Y:S01]  /*3dc0*/  FMUL R37, R37, R19.reuse ;  /* 0x0000001325257220 */ /* 0x080fe20000400000 */
[-C--:B------:R-:W-:Y:S01]  /*3dd0*/  FMUL R39, R39, R19.reuse ;  /* 0x0000001327277220 */ /* 0x080fe20000400000 */
[-C--:B------:R-:W-:Y:S01]  /*3de0*/  FMUL R41, R41, R19.reuse ;  /* 0x0000001329297220 */ /* 0x080fe20000400000 */
[----:B------:R0:W-:Y:S01]  /*3df0*/  @P3 STG.E desc[UR40][R8.64], R7 ;  /* 0x0000000708003986 */ /* 0x0001e2000c101928 */
[C---:B------:R-:W-:Y:S01]  /*3e00*/  ISETP.GT.AND P3, PT, R6.reuse, 0x11, PT ;  /* 0x000000110600780c */ /* 0x040fe20003f64270 */
[-C--:B------:R-:W-:Y:S01]  /*3e10*/  FMUL R43, R43, R19.reuse ;  /* 0x000000132b2b7220 */ /* 0x080fe20000400000 */
[-C--:B------:R-:W-:Y:S01]  /*3e20*/  FMUL R45, R45, R19.reuse ;  /* 0x000000132d2d7220 */ /* 0x080fe20000400000 */
[----:B------:R-:W-:Y:S01]  /*3e30*/  @P0 STG.E desc[UR40][R8.64+0x4], R27 ;  /* 0x0000041b08000986 */ /* 0x000fe2000c101928 */
[----:B------:R-:W-:Y:S01]  /*3e40*/  ISETP.GT.AND P0, PT, R3, 0x8, P5 ;  /* 0x000000080300780c */ /* 0x000fe20002f04270 */
[-C--:B------:R-:W-:Y:S01]  /*3e50*/  FMUL R47, R47, R19.reuse ;  /* 0x000000132f2f7220 */ /* 0x080fe20000400000 */
[----:B------:R-:W-:Y:S01]  /*3e60*/  ISETP.GT.AND P5, PT, R6, 0x10, PT ;  /* 0x000000100600780c */ /* 0x000fe20003fa4270 */
[----:B------:R1:W-:Y:S01]  /*3e70*/  @P2 STG.E desc[UR40][R4.64+0x20], R11 ;  /* 0x0000200b04002986 */ /* 0x0003e2000c101928 */
[-C--:B------:R-:W-:Y:S01]  /*3e80*/  FMUL R49, R49, R19.reuse ;  /* 0x0000001331317220 */ /* 0x080fe20000400000 */
[-C--:B------:R-:W-:Y:S01]  /*3e90*/  FMUL R51, R51, R19.reuse ;  /* 0x0000001333337220 */ /* 0x080fe20000400000 */
[C---:B------:R-:W-:Y:S01]  /*3ea0*/  ISETP.GT.AND P2, PT, R3.reuse, RZ, P5 ;  /* 0x000000ff0300720c */ /* 0x040fe20002f44270 */
[----:B------:R-:W-:Y:S01]  /*3eb0*/  @P1 STG.E desc[UR40][R4.64+0x24], R29 ;  /* 0x0000241d04001986 */ /* 0x000fe2000c101928 */
[-C--:B0-----:R-:W-:Y:S01]  /*3ec0*/  FMUL R7, R30, R19.reuse ;  /* 0x000000131e077220 */ /* 0x081fe20000400000 */
[----:B------:R-:W-:Y:S01]  /*3ed0*/  ISETP.GT.AND P1, PT, R3, RZ, P3 ;  /* 0x000000ff0300720c */ /* 0x000fe20001f24270 */
[-C--:B------:R-:W-:Y:S01]  /*3ee0*/  FMUL R53, R53, R19.reuse ;  /* 0x0000001335357220 */ /* 0x080fe20000400000 */
[C---:B------:R-:W-:Y:S01]  /*3ef0*/  ISETP.GT.AND P3, PT, R3.reuse, 0x8, P3 ;  /* 0x000000080300780c */ /* 0x040fe20001f64270 */
[-C--:B------:R-:W-:Y:S01]  /*3f00*/  FMUL R13, R54, R19.reuse ;  /* 0x00000013360d7220 */ /* 0x080fe20000400000 */
[----:B------:R0:W-:Y:S01]  /*3f10*/  @P0 STG.E desc[UR40][R8.64+0x20], R7 ;  /* 0x0000200708000986 */ /* 0x0001e2000c101928 */
[----:B------:R-:W-:Y:S01]  /*3f20*/  ISETP.GT.AND P0, PT, R3, 0x8, P5 ;  /* 0x000000080300780c */ /* 0x000fe20002f04270 */
[-C--:B-1----:R-:W-:Y:S01]  /*3f30*/  FMUL R11, R32, R19.reuse ;  /* 0x00000013200b7220 */ /* 0x082fe20000400000 */
[C---:B------:R-:W-:Y:S01]  /*3f40*/  ISETP.GT.AND P5, PT, R6.reuse, 0x18, PT ;  /* 0x000000180600780c */ /* 0x040fe20003fa4270 */
[----:B------:R-:W-:Y:S01]  /*3f50*/  @P4 STG.E desc[UR40][R8.64+0x24], R31 ;  /* 0x0000241f08004986 */ /* 0x000fe2000c101928 */
[----:B------:R-:W-:Y:S01]  /*3f60*/  ISETP.GT.AND P4, PT, R6, 0x19, PT ;  /* 0x000000190600780c */ /* 0x000fe20003f84270 */
[----:B------:R-:W-:-:S02]  /*3f70*/  FMUL R55, R55, R19 ;  /* 0x0000001337377220 */ /* 0x000fc40000400000 */
[----:B------:R1:W-:Y:S01]  /*3f80*/  @P2 STG.E desc[UR40][R4.64+0x40], R11 ;  /* 0x0000400b04002986 */ /* 0x0003e2000c101928 */
[----:B------:R-:W-:-:S03]  /*3f90*/  ISETP.GT.AND P2, PT, R3, RZ, P5 ;  /* 0x000000ff0300720c */ /* 0x000fc60002f44270 */
[----:B------:R-:W-:Y:S01]  /*3fa0*/  @P1 STG.E desc[UR40][R4.64+0x44], R33 ;  /* 0x0000442104001986 */ /* 0x000fe2000c101928 */
[C---:B------:R-:W-:Y:S01]  /*3fb0*/  ISETP.GT.AND P1, PT, R3.reuse, RZ, P4 ;  /* 0x000000ff0300720c */ /* 0x040fe20002724270 */
[----:B0-----:R-:W-:Y:S01]  /*3fc0*/  FMUL R7, R34, R19 ;  /* 0x0000001322077220 */ /* 0x001fe20000400000 */
[----:B------:R-:W-:-:S04]  /*3fd0*/  ISETP.GT.AND P4, PT, R3, 0x8, P4 ;  /* 0x000000080300780c */ /* 0x000fc80002784270 */
[----:B------:R0:W-:Y:S01]  /*3fe0*/  @P0 STG.E desc[UR40][R8.64+0x40], R7 ;  /* 0x0000400708000986 */ /* 0x0001e2000c101928 */
[----:B-1----:R-:W-:Y:S01]  /*3ff0*/  FMUL R11, R36, R19 ;  /* 0x00000013240b7220 */ /* 0x002fe20000400000 */
[----:B------:R-:W-:Y:S02]  /*4000*/  ISETP.GT.AND P0, PT, R3, 0x8, P5 ;  /* 0x000000080300780c */ /* 0x000fe40002f04270 */
[----:B------:R-:W-:Y:S01]  /*4010*/  @P3 STG.E desc[UR40][R8.64+0x44], R35 ;  /* 0x0000442308003986 */ /* 0x000fe2000c101928 */
[----:B------:R-:W-:-:S03]  /*4020*/  ISETP.GT.AND P5, PT, R6, 0x20, PT ;  /* 0x000000200600780c */ /* 0x000fc60003fa4270 */
[----:B------:R1:W-:Y:S01]  /*4030*/  @P2 STG.E desc[UR40][R4.64+0x60], R11 ;  /* 0x0000600b04002986 */ /* 0x0003e2000c101928 */
[----:B------:R-:W-:Y:S02]  /*4040*/  ISETP.GT.AND P2, PT, R6, 0x21, PT ;  /* 0x000000210600780c */ /* 0x000fe40003f44270 */
[C---:B------:R-:W-:Y:S01]  /*4050*/  ISETP.GT.AND P3, PT, R3.reuse, RZ, P5 ;  /* 0x000000ff0300720c */ /* 0x040fe20002f64270 */
[----:B------:R-:W-:Y:S01]  /*4060*/  @P1 STG.E desc[UR40][R4.64+0x64], R37 ;  /* 0x0000642504001986 */ /* 0x000fe2000c101928 */
[C---:B------:R-:W-:Y:S01]  /*4070*/  ISETP.GT.AND P1, PT, R3.reuse, RZ, P2 ;  /* 0x000000ff0300720c */ /* 0x040fe20001724270 */
[----:B0-----:R-:W-:Y:S01]  /*4080*/  FMUL R7, R38, R19 ;  /* 0x0000001326077220 */ /* 0x001fe20000400000 */
[----:B------:R-:W-:-:S04]  /*4090*/  ISETP.GT.AND P2, PT, R3, 0x8, P2 ;  /* 0x000000080300780c */ /* 0x000fc80001744270 */
[----:B------:R0:W-:Y:S01]  /*40a0*/  @P0 STG.E desc[UR40][R8.64+0x60], R7 ;  /* 0x0000600708000986 */ /* 0x0001e2000c101928 */
[----:B-1----:R-:W-:Y:S01]  /*40b0*/  FMUL R11, R40, R19 ;  /* 0x00000013280b7220 */ /* 0x002fe20000400000 */
[----:B------:R-:W-:Y:S02]  /*40c0*/  ISETP.GT.AND P0, PT, R3, 0x8, P5 ;  /* 0x000000080300780c */ /* 0x000fe40002f04270 */
[----:B------:R-:W-:Y:S04]  /*40d0*/  @P4 STG.E desc[UR40][R8.64+0x64], R39 ;  /* 0x0000642708004986 */ /* 0x000fe8000c101928 */
[----:B------:R1:W-:Y:S01]  /*40e0*/  @P3 STG.E desc[UR40][R4.64+0x80], R11 ;  /* 0x0000800b04003986 */ /* 0x0003e2000c101928 */
[----:B------:R-:W-:-:S03]  /*40f0*/  ISETP.GT.AND P3, PT, R6, 0x28, PT ;  /* 0x000000280600780c */ /* 0x000fc60003f64270 */
[----:B------:R-:W-:Y:S01]  /*4100*/  @P1 STG.E desc[UR40][R4.64+0x84], R41 ;  /* 0x0000842904001986 */ /* 0x000fe2000c101928 */
[----:B------:R-:W-:Y:S01]  /*4110*/  ISETP.GT.AND P1, PT, R6, 0x29, PT ;  /* 0x000000290600780c */ /* 0x000fe20003f24270 */
[-C--:B0-----:R-:W-:Y:S01]  /*4120*/  FMUL R7, R42, R19.reuse ;  /* 0x000000132a077220 */ /* 0x081fe20000400000 */
[C---:B------:R-:W-:Y:S02]  /*4130*/  ISETP.GT.AND P5, PT, R3.reuse, RZ, P3 ;  /* 0x000000ff0300720c */ /* 0x040fe40001fa4270 */
[C---:B------:R-:W-:Y:S02]  /*4140*/  ISETP.GT.AND P4, PT, R3.reuse, RZ, P1 ;  /* 0x000000ff0300720c */ /* 0x040fe40000f84270 */
[----:B------:R0:W-:Y:S01]  /*4150*/  @P0 STG.E desc[UR40][R8.64+0x80], R7 ;  /* 0x0000800708000986 */ /* 0x0001e2000c101928 */
[----:B-1----:R-:W-:Y:S01]  /*4160*/  FMUL R11, R44, R19 ;  /* 0x000000132c0b7220 */ /* 0x002fe20000400000 */
[----:B------:R-:W-:Y:S02]  /*4170*/  ISETP.GT.AND P3, PT, R3, 0x8, P3 ;  /* 0x000000080300780c */ /* 0x000fe40001f64270 */
[----:B------:R-:W-:Y:S01]  /*4180*/  @P2 STG.E desc[UR40][R8.64+0x84], R43 ;  /* 0x0000842b08002986 */ /* 0x000fe2000c101928 */
[----:B------:R-:W-:-:S02]  /*4190*/  ISETP.GT.AND P0, PT, R6, 0x30, PT ;  /* 0x000000300600780c */ /* 0x000fc40003f04270 */
[C---:B------:R-:W-:Y:S02]  /*41a0*/  ISETP.GT.AND P1, PT, R3.reuse, 0x8, P1 ;  /* 0x000000080300780c */ /* 0x040fe40000f24270 */
[----:B------:R-:W-:Y:S01]  /*41b0*/  ISETP.GT.AND P2, PT, R6, 0x31, PT ;  /* 0x000000310600780c */ /* 0x000fe20003f44270 */
[----:B------:R1:W-:Y:S01]  /*41c0*/  @P5 STG.E desc[UR40][R4.64+0xa0], R11 ;  /* 0x0000a00b04005986 */ /* 0x0003e2000c101928 */
[C---:B------:R-:W-:Y:S01]  /*41d0*/  ISETP.GT.AND P5, PT, R3.reuse, RZ, P0 ;  /* 0x000000ff0300720c */ /* 0x040fe200007a4270 */
[-C--:B0-----:R-:W-:Y:S01]  /*41e0*/  FMUL R7, R46, R19.reuse ;  /* 0x000000132e077220 */ /* 0x081fe20000400000 */
[C---:B------:R-:W-:Y:S01]  /*41f0*/  ISETP.GT.AND P0, PT, R3.reuse, 0x8, P0 ;  /* 0x000000080300780c */ /* 0x040fe20000704270 */
[----:B------:R-:W-:Y:S01]  /*4200*/  @P4 STG.E desc[UR40][R4.64+0xa4], R45 ;  /* 0x0000a42d04004986 */ /* 0x000fe2000c101928 */
[C---:B------:R-:W-:Y:S02]  /*4210*/  ISETP.GT.AND P4, PT, R3.reuse, RZ, P2 ;  /* 0x000000ff0300720c */ /* 0x040fe40001784270 */
[----:B------:R-:W-:Y:S01]  /*4220*/  ISETP.GT.AND P2, PT, R3, 0x8, P2 ;  /* 0x000000080300780c */ /* 0x000fe20001744270 */
[----:B------:R0:W-:Y:S01]  /*4230*/  @P3 STG.E desc[UR40][R8.64+0xa0], R7 ;  /* 0x0000a00708003986 */ /* 0x0001e2000c101928 */
[----:B------:R-:W-:Y:S01]  /*4240*/  ISETP.GT.AND P3, PT, R6, 0x39, PT ;  /* 0x000000390600780c */ /* 0x000fe20003f64270 */
[----:B-1----:R-:W-:-:S02]  /*4250*/  FMUL R11, R48, R19 ;  /* 0x00000013300b7220 */ /* 0x002fc40000400000 */
[----:B------:R-:W-:Y:S01]  /*4260*/  @P1 STG.E desc[UR40][R8.64+0xa4], R47 ;  /* 0x0000a42f08001986 */ /* 0x000fe2000c101928 */
[----:B------:R-:W-:-:S03]  /*4270*/  ISETP.GT.AND P1, PT, R6, 0x38, PT ;  /* 0x000000380600780c */ /* 0x000fc60003f24270 */
[----:B------:R-:W-:Y:S01]  /*4280*/  @P0 IMAD.MOV.U32 R6, RZ, RZ, R8 ;  /* 0x000000ffff060224 */ /* 0x000fe200078e0008 */
[----:B------:R1:W-:Y:S01]  /*4290*/  @P5 STG.E desc[UR40][R4.64+0xc0], R11 ;  /* 0x0000c00b04005986 */ /* 0x0003e2000c101928 */
[C---:B------:R-:W-:Y:S02]  /*42a0*/  ISETP.GT.AND P5, PT, R3.reuse, RZ, P3 ;  /* 0x000000ff0300720c */ /* 0x040fe40001fa4270 */
[C---:B------:R-:W-:Y:S01]  /*42b0*/  ISETP.GT.AND P3, PT, R3.reuse, 0x8, P3 ;  /* 0x000000080300780c */ /* 0x040fe20001f64270 */
[----:B------:R-:W-:Y:S01]  /*42c0*/  @P4 STG.E desc[UR40][R4.64+0xc4], R49 ;  /* 0x0000c43104004986 */ /* 0x000fe2000c101928 */
[C---:B------:R-:W-:Y:S01]  /*42d0*/  ISETP.GT.AND P4, PT, R3.reuse, RZ, P1 ;  /* 0x000000ff0300720c */ /* 0x040fe20000f84270 */
[----:B0-----:R-:W-:Y:S01]  /*42e0*/  @P0 IMAD.MOV.U32 R7, RZ, RZ, R9 ;  /* 0x000000ffff070224 */ /* 0x001fe200078e0009 */
[----:B------:R-:W-:Y:S01]  /*42f0*/  ISETP.GT.AND P1, PT, R3, 0x8, P1 ;  /* 0x000000080300780c */ /* 0x000fe20000f24270 */
[-C--:B------:R-:W-:Y:S01]  /*4300*/  FMUL R3, R50, R19.reuse ;  /* 0x0000001332037220 */ /* 0x080fe20000400000 */
[----:B-1----:R-:W-:-:S04]  /*4310*/  FMUL R11, R52, R19 ;  /* 0x00000013340b7220 */ /* 0x002fc80000400000 */
[----:B------:R0:W-:Y:S02]  /*4320*/  @P0 STG.E desc[UR40][R6.64+0xc0], R3 ;  /* 0x0000c00306000986 */ /* 0x0001e4000c101928 */
[----:B0-----:R-:W-:Y:S02]  /*4330*/  @P2 IMAD.MOV.U32 R6, RZ, RZ, R8 ;  /* 0x000000ffff062224 */ /* 0x001fe400078e0008 */
[----:B------:R-:W-:-:S05]  /*4340*/  @P2 IMAD.MOV.U32 R7, RZ, RZ, R9 ;  /* 0x000000ffff072224 */ /* 0x000fca00078e0009 */
[----:B------:R-:W-:Y:S04]  /*4350*/  @P2 STG.E desc[UR40][R6.64+0xc4], R51 ;  /* 0x0000c43306002986 */ /* 0x000fe8000c101928 */
[----:B------:R-:W-:Y:S04]  /*4360*/  @P4 STG.E desc[UR40][R4.64+0xe0], R11 ;  /* 0x0000e00b04004986 */ /* 0x000fe8000c101928 */
[----:B------:R0:W-:Y:S02]  /*4370*/  @P5 STG.E desc[UR40][R4.64+0xe4], R53 ;  /* 0x0000e43504005986 */ /* 0x0001e4000c101928 */
[----:B0-----:R-:W-:-:S02]  /*4380*/  @P1 IMAD.MOV.U32 R4, RZ, RZ, R8 ;  /* 0x000000ffff041224 */ /* 0x001fc400078e0008 */
[----:B------:R-:W-:-:S05]  /*4390*/  @P1 IMAD.MOV.U32 R5, RZ, RZ, R9 ;  /* 0x000000ffff051224 */ /* 0x000fca00078e0009 */
[----:B------:R0:W-:Y:S04]  /*43a0*/  @P1 STG.E desc[UR40][R4.64+0xe0], R13 ;  /* 0x0000e00d04001986 */ /* 0x0001e8000c101928 */
[----:B------:R0:W-:Y:S02]  /*43b0*/  @P3 STG.E desc[UR40][R8.64+0xe4], R55 ;  /* 0x0000e43708003986 */ /* 0x0001e4000c101928 */
.L_x_90:
[----:B------:R-:W-:Y:S05]  /*43c0*/  BSYNC B0 ;  /* 0x0000000000007941 */ /* 0x000fea0003800000 */
.L_x_28:
[----:B------:R-:W-:Y:S01]  /*43d0*/  IADD3 R16, P0, R16, UR38, RZ ;  /* 0x0000002610107c10 */ /* 0x000fe2000ff1e0ff */
[----:B------:R-:W-:Y:S01]  /*43e0*/  ULDC.64 UR4, c[0x0][0x650] ;  /* 0x0001940000047ab9 */ /* 0x000fe20000000a00 */
[----:B------:R-:W-:Y:S01]  /*43f0*/  PRMT R3, RZ, 0x7610, R3 ;  /* 0x00007610ff037816 */ /* 0x000fe20000000003 */
[----:B------:R-:W-:Y:S01]  /*4400*/  IMAD.MOV.U32 R68, RZ, RZ, -0x1 ;  /* 0xffffffffff447424 */ /* 0x000fe200078e00ff */
[----:B------:R-:W-:Y:S01]  /*4410*/  IADD3.X R17, R17, UR37, RZ, P0, !PT ;  /* 0x0000002511117c10 */ /* 0x000fe200087fe4ff */
[----:B------:R-:W-:Y:S01]  /*4420*/  IMAD.MOV.U32 R67, RZ, RZ, -0x1 ;  /* 0xffffffffff437424 */ /* 0x000fe200078e00ff */
[----:B------:R-:W-:-:S04]  /*4430*/  ISETP.GE.U32.AND P0, PT, R16, UR4, PT ;  /* 0x0000000410007c0c */ /* 0x000fc8000bf06070 */
[----:B------:R-:W-:-:S13]  /*4440*/  ISETP.GE.U32.AND.EX P0, PT, R17, UR5, PT, P0 ;  /* 0x0000000511007c0c */ /* 0x000fda000bf06100 */
[----:B------:R-:W-:Y:S05]  /*4450*/  @P0 BRA `(.L_x_91) ;  /* 0x00000004004c0947 */ /* 0x000fea0003800000 */
[----:B0-----:R-:W0:Y:S01]  /*4460*/  LDC.64 R10, c[0x0][0x628] ;  /* 0x00018a00ff0a7b82 */ /* 0x001e220000000a00 */
[----:B--23--:R-:W2:Y:S01]  /*4470*/  S2R R12, SR_CTAID.X ;  /* 0x00000000000c7919 */ /* 0x00cea20000002500 */
[----:B-1--4-:R-:W-:Y:S02]  /*4480*/  IMAD.MOV.U32 R8, RZ, RZ, R16 ;  /* 0x000000ffff087224 */ /* 0x012fe400078e0010 */
[----:B------:R-:W-:Y:S01]  /*4490*/  IMAD.MOV.U32 R9, RZ, RZ, R17 ;  /* 0x000000ffff097224 */ /* 0x000fe200078e0011 */
[----:B------:R-:W1:Y:S03]  /*44a0*/  S2R R20, SR_CTAID.Y ;  /* 0x0000000000147919 */ /* 0x000e660000002600 */
[----:B------:R-:W3:Y:S08]  /*44b0*/  LDC R0, c[0x0][0x630] ;  /* 0x00018c00ff007b82 */ /* 0x000ef00000000800 */
[----:B------:R-:W4:Y:S01]  /*44c0*/  LDC.64 R14, c[0x0][0x620] ;  /* 0x00018800ff0e7b82 */ /* 0x000f220000000a00 */
[----:B0-----:R-:W-:-:S04]  /*44d0*/  ISETP.NE.U32.AND P0, PT, R10, RZ, PT ;  /* 0x000000ff0a00720c */ /* 0x001fc80003f05070 */
[----:B------:R-:W-:-:S13]  /*44e0*/  ISETP.NE.AND.EX P0, PT, R11, RZ, PT, P0 ;  /* 0x000000ff0b00720c */ /* 0x000fda0003f05300 */
[----:B-1234-:R-:W-:Y:S05]  /*44f0*/  @!P0 BRA `(.L_x_92) ;  /* 0x0000000000288947 */ /* 0x01efea0003800000 */
        /* <DEDUP_REMOVED lines=10> */
.L_x_92:
[-CC-:B------:R-:W-:Y:S01]  /*45a0*/  SHF.R.U64 R67, R8, R0.reuse, R9.reuse ;  /* 0x0000000008437219 */ /* 0x180fe20000001209 */
[----:B------:R-:W0:Y:S01]  /*45b0*/  LDC.64 R26, c[0x0][0x640] ;  /* 0x00019000ff1a7b82 */ /* 0x000e220000000a00 */
[----:B------:R-:W-:Y:S01]  /*45c0*/  SHF.R.U32.HI R0, RZ, R0, R9 ;  /* 0x00000000ff007219 */ /* 0x000fe20000011609 */
[----:B------:R-:W-:Y:S01]  /*45d0*/  ULDC UR4, c[0x0][0x150] ;  /* 0x0000540000047ab9 */ /* 0x000fe20000000800 */
[----:B------:R-:W-:Y:S02]  /*45e0*/  IADD3 R3, P0, RZ, -R67, RZ ;  /* 0x80000043ff037210 */ /* 0x000fe40007f1e0ff */
[----:B------:R-:W-:-:S03]  /*45f0*/  I2FP.F32.U32 R7, R12 ;  /* 0x0000000c00077245 */ /* 0x000fc60000201000 */
[----:B------:R-:W1:Y:S01]  /*4600*/  LDC R6, c[0x0][0x618] ;  /* 0x00018600ff067b82 */ /* 0x000e620000000800 */
[----:B------:R-:W-:Y:S02]  /*4610*/  IMAD.X R5, RZ, RZ, ~R0, P0 ;  /* 0x000000ffff057224 */ /* 0x000fe400000e0e00 */
[----:B------:R-:W-:Y:S01]  /*4620*/  FMUL R7, R7, UR4 ;  /* 0x0000000407077c20 */ /* 0x000fe20008400000 */
[----:B------:R-:W-:Y:S01]  /*4630*/  ULDC UR4, c[0x0][0x154] ;  /* 0x0000550000047ab9 */ /* 0x000fe20000000800 */
[-C--:B------:R-:W-:Y:S02]  /*4640*/  IMAD R0, R5, R14.reuse, RZ ;  /* 0x0000000e05007224 */ /* 0x080fe400078e02ff */
[C---:B------:R-:W-:Y:S01]  /*4650*/  IMAD.WIDE.U32 R4, R3.reuse, R14, R16 ;  /* 0x0000000e03047225 */ /* 0x040fe200078e0010 */
[----:B------:R-:W2:Y:S01]  /*4660*/  LDC R8, c[0x0][0x608] ;  /* 0x00018200ff087b82 */ /* 0x000ea20000000800 */
[----:B------:R-:W3:Y:S02]  /*4670*/  F2I.U32.TRUNC.NTZ R7, R7 ;  /* 0x0000000700077305 */ /* 0x000ee4000020f000 */
[----:B------:R-:W-:Y:S01]  /*4680*/  IMAD R3, R3, R15, R0 ;  /* 0x0000000f03037224 */ /* 0x000fe200078e0200 */
[----:B------:R-:W-:-:S03]  /*4690*/  I2FP.F32.U32 R0, R20 ;  /* 0x0000001400007245 */ /* 0x000fc60000201000 */
[----:B------:R-:W-:Y:S01]  /*46a0*/  IMAD.IADD R3, R5, 0x1, R3 ;  /* 0x0000000105037824 */ /* 0x000fe200078e0203 */
[----:B------:R-:W4:Y:S01]  /*46b0*/  LDC R11, c[0x0][0x658] ;  /* 0x00019600ff0b7b82 */ /* 0x000f220000000800 */
[----:B0-----:R-:W-:-:S04]  /*46c0*/  ISETP.NE.U32.AND P0, PT, R26, RZ, PT ;  /* 0x000000ff1a00720c */ /* 0x001fc80003f05070 */
[----:B------:R-:W-:-:S03]  /*46d0*/  ISETP.NE.AND.EX P0, PT, R27, RZ, PT, P0 ;  /* 0x000000ff1b00720c */ /* 0x000fc60003f05300 */
[----:B------:R-:W0:Y:S01]  /*46e0*/  LDC R9, c[0x0][0x144] ;  /* 0x00005100ff097b82 */ /* 0x000e220000000800 */
[-C--:B-1----:R-:W-:Y:S01]  /*46f0*/  SHF.R.U64 R10, R4, R6.reuse, R3 ;  /* 0x00000006040a7219 */ /* 0x082fe20000001203 */
[----:B---3--:R-:W-:Y:S01]  /*4700*/  IMAD.MOV R7, RZ, RZ, -R7 ;  /* 0x000000ffff077224 */ /* 0x008fe200078e0a07 */
[----:B------:R-:W-:Y:S01]  /*4710*/  SHF.R.U32.HI R3, RZ, R6, R3 ;  /* 0x00000006ff037219 */ /* 0x000fe20000011603 */
[----:B------:R-:W-:-:S04]  /*4720*/  FMUL R6, R0, UR4 ;  /* 0x0000000400067c20 */ /* 0x000fc80008400000 */
[----:B------:R-:W1:Y:S01]  /*4730*/  LDC R21, c[0x0][0x148] ;  /* 0x00005200ff157b82 */ /* 0x000e620000000800 */
[----:B------:R3:W0:Y:S01]  /*4740*/  F2I.U32.TRUNC.NTZ R14, R6 ;  /* 0x00000006000e7305 */ /* 0x000622000020f000 */
[-CC-:B--2---:R-:W-:Y:S02]  /*4750*/  SHF.R.U64 R13, R10, R8.reuse, R3.reuse ;  /* 0x000000080a0d7219 */ /* 0x184fe40000001203 */
[----:B------:R-:W-:-:S04]  /*4760*/  SHF.R.U32.HI R0, RZ, R8, R3 ;  /* 0x00000008ff007219 */ /* 0x000fc80000011603 */
[----:B------:R-:W2:Y:S01]  /*4770*/  LDC R24, c[0x0][0x648] ;  /* 0x00019200ff187b82 */ /* 0x000ea20000000800 */
[-CC-:B----4-:R-:W-:Y:S02]  /*4780*/  SHF.R.U64 R15, R13, R11.reuse, R0.reuse ;  /* 0x0000000b0d0f7219 */ /* 0x190fe40000001200 */
[----:B------:R-:W-:-:S03]  /*4790*/  SHF.R.U32.HI R5, RZ, R11, R0 ;  /* 0x0000000bff057219 */ /* 0x000fc60000011600 */
[----:B------:R-:W-:Y:S02]  /*47a0*/  IMAD.MOV.U32 R4, RZ, RZ, R15 ;  /* 0x000000ffff047224 */ /* 0x000fe400078e000f */
[----:B------:R-:W4:Y:S01]  /*47b0*/  LDC R28, c[0x0][0x638] ;  /* 0x00018e00ff1c7b82 */ /* 0x000f220000000800 */
[----:B0-----:R-:W-:-:S07]  /*47c0*/  IMAD R25, R9, R7, R12 ;  /* 0x0000000709197224 */ /* 0x001fce00078e020c */
[----:B------:R-:W0:Y:S08]  /*47d0*/  LDC R29, c[0x0][0x610] ;  /* 0x00018400ff1d7b82 */ /* 0x000e300000000800 */
[----:B------:R-:W0:Y:S01]  /*47e0*/  LDC R30, c[0x0][0x600] ;  /* 0x00018000ff1e7b82 */ /* 0x000e220000000800 */
[----:B-123--:R-:W-:Y:S05]  /*47f0*/  @!P0 BRA `(.L_x_93) ;  /* 0x0000000000288947 */ /* 0x00efea0003800000 */
        /* <DEDUP_REMOVED lines=10> */
.L_x_93:
[----:B------:R-:W-:Y:S01]  /*48a0*/  ISETP.NE.AND P0, PT, R2, 0x1, PT ;  /* 0x000000010200780c */ /* 0x000fe20003f05270 */
[----:B------:R-:W-:Y:S01]  /*48b0*/  IMAD.MOV R14, RZ, RZ, -R14 ;  /* 0x000000ffff0e7224 */ /* 0x000fe200078e0a0e */
[----:B------:R-:W-:Y:S02]  /*48c0*/  SHF.R.U64 R3, R4, R24, R5 ;  /* 0x0000001804037219 */ /* 0x000fe40000001205 */
[----:B------:R-:W-:Y:S02]  /*48d0*/  LOP3.LUT R0, R13, R64, RZ, 0xc0, !PT ;  /* 0x000000400d007212 */ /* 0x000fe400078ec0ff */
[----:B------:R-:W-:Y:S01]  /*48e0*/  LOP3.LUT R10, R10, R63, RZ, 0xc0, !PT ;  /* 0x0000003f0a0a7212 */ /* 0x000fe200078ec0ff */
[----:B------:R-:W-:Y:S02]  /*48f0*/  IMAD.MOV R4, RZ, RZ, -R3 ;  /* 0x000000ffff047224 */ /* 0x000fe400078e0a03 */
[----:B------:R-:W-:Y:S02]  /*4900*/  IMAD R0, R59, R3, R0 ;  /* 0x000000033b007224 */ /* 0x000fe400078e0200 */
[----:B----4-:R-:W-:-:S02]  /*4910*/  IMAD R3, R4, R28, R15 ;  /* 0x0000001c04037224 */ /* 0x010fc400078e020f */
[----:B------:R-:W-:Y:S02]  /*4920*/  @P0 IMAD R25, R21, R14, R20 ;  /* 0x0000000e15190224 */ /* 0x000fe400078e0214 */
[----:B0-----:R-:W-:Y:S02]  /*4930*/  IMAD R5, R3, R30, R10 ;  /* 0x0000001e03057224 */ /* 0x001fe400078e020a */
[----:B------:R-:W-:Y:S02]  /*4940*/  IMAD R0, R0, R29, R25 ;  /* 0x0000001d00007224 */ /* 0x000fe400078e0219 */
[----:B------:R-:W-:-:S03]  /*4950*/  IMAD.MOV.U32 R4, RZ, RZ, 0x1 ;  /* 0x00000001ff047424 */ /* 0x000fc600078e00ff */
[----:B------:R-:W-:Y:S02]  /*4960*/  SEL R68, R5, R0, !P0 ;  /* 0x0000000005447207 */ /* 0x000fe40004000000 */
[----:B------:R-:W-:Y:S02]  /*4970*/  PRMT R3, R4, 0x7610, R3 ;  /* 0x0000761004037816 */ /* 0x000fe40000000003 */
[----:B------:R-:W-:-:S07]  /*4980*/  SEL R0, R0, R5, !P0 ;  /* 0x0000000500007207 */ /* 0x000fce0004000000 */
.L_x_91:
[----:B------:R-:W-:Y:S01]  /*4990*/  UIADD3 UR42, UR43, UR42, URZ ;  /* 0x0000002a2b2a7290 */ /* 0x000fe2000fffe03f */
[----:B------:R-:W-:Y:S01]  /*49a0*/  LOP3.LUT P0, RZ, R3, 0xff, RZ, 0xc0, !PT ;  /* 0x000000ff03ff7812 */ /* 0x000fe2000780c0ff */
[----:B------:R-:W-:Y:S02]  /*49b0*/  IMAD.MOV.U32 R69, RZ, RZ, R0 ;  /* 0x000000ffff457224 */ /* 0x000fe400078e0000 */
[----:B------:R-:W-:Y:S02]  /*49c0*/  USHF.R.U32.HI UR4, URZ, 0x1, UR42 ;  /* 0x000000013f047899 */ /* 0x000fe4000801162a */
[----:B------:R-:W-:Y:S02]  /*49d0*/  UISETP.GT.U32.AND UP1, UPT, UR42, 0x1, UPT ;  /* 0x000000012a00788c */ /* 0x000fe4000bf24070 */
[----:B------:R-:W-:Y:S02]  /*49e0*/  ULOP3.LUT UR4, UR4, 0x1, URZ, 0xc0, !UPT ;  /* 0x0000000104047892 */ /* 0x000fe4000f8ec03f */
[----:B------:R-:W-:-:S02]  /*49f0*/  UISETP.LT.U32.AND UP1, UPT, UR43, 0x2, UP1 ;  /* 0x000000022b00788c */ /* 0x000fc40008f21070 */
[----:B------:R-:W-:Y:S02]  /*4a00*/  UISETP.NE.U32.AND UP0, UPT, UR4, 0x1, UPT ;  /* 0x000000010400788c */ /* 0x000fe4000bf05070 */
[----:B------:R-:W-:Y:S02]  /*4a10*/  USEL UR5, URZ, 0x1, !UP1 ;  /* 0x000000013f057887 */ /* 0x000fe4000c800000 */
[----:B------:R-:W-:Y:S02]  /*4a20*/  UISETP.GT.U32.AND UP0, UPT, UR43, 0x1, !UP0 ;  /* 0x000000012b00788c */ /* 0x000fe4000c704070 */
[----:B------:R-:W-:Y:S02]  /*4a30*/  ULOP3.LUT UR42, UR42, 0x1, URZ, 0xc0, !UPT ;  /* 0x000000012a2a7892 */ /* 0x000fe4000f8ec03f */
[----:B------:R-:W-:-:S04]  /*4a40*/  USEL UR4, URZ, 0x1, !UP0 ;  /* 0x000000013f047887 */ /* 0x000fc8000c000000 */
[----:B------:R-:W-:Y:S01]  /*4a50*/  ULOP3.LUT UR36, UR4, UR36, UR5, 0x96, !UPT ;  /* 0x0000002404247292 */ /* 0x000fe2000f8e9605 */
[----:B------:R-:W-:Y:S11]  /*4a60*/  @P0 BRA `(.L_x_94) ;  /* 0xffffffc400c40947 */ /* 0x000ff6000383ffff */
[----:B------:R-:W-:Y:S05]  /*4a70*/  EXIT ;  /* 0x000000000000794d */ /* 0x000fea0003800000 */
.L_x_3:
        /* <DEDUP_REMOVED lines=26> */
.L_x_96:
[--C-:B------:R-:W-:Y:S01]  /*4c20*/  SHF.R.U64 R14, R12, R20, R13.reuse ;  /* 0x000000140c0e7219 */ /* 0x100fe2000000120d */
[----:B------:R-:W0:Y:S01]  /*4c30*/  LDC R24, c[0x0][0x618] ;  /* 0x00018600ff187b82 */ /* 0x000e220000000800 */
[----:B------:R-:W-:Y:S01]  /*4c40*/  I2FP.F32.U32 R8, R6 ;  /* 0x0000000600087245 */ /* 0x000fe20000201000 */
[----:B------:R-:W-:Y:S01]  /*4c50*/  ULDC UR4, c[0x0][0x150] ;  /* 0x0000540000047ab9 */ /* 0x000fe20000000800 */
[----:B------:R-:W-:Y:S02]  /*4c60*/  SHF.R.U32.HI R7, RZ, R20, R13 ;  /* 0x00000014ff077219 */ /* 0x000fe4000001160d */
[----:B------:R-:W-:Y:S01]  /*4c70*/  IADD3 R11, P0, RZ, -R14, RZ ;  /* 0x8000000eff0b7210 */ /* 0x000fe20007f1e0ff */
[----:B------:R-:W-:Y:S01]  /*4c80*/  FMUL R13, R8, UR4 ;  /* 0x00000004080d7c20 */ /* 0x000fe20008400000 */
[----:B------:R-:W-:Y:S01]  /*4c90*/  ULDC UR4, c[0x0][0x154] ;  /* 0x0000550000047ab9 */ /* 0x000fe20000000800 */
[----:B------:R-:W1:Y:S02]  /*4ca0*/  LDC.64 R26, c[0x0][0x640] ;  /* 0x00019000ff1a7b82 */ /* 0x000e640000000a00 */
[----:B------:R-:W-:-:S02]  /*4cb0*/  IMAD.X R7, RZ, RZ, ~R7, P0 ;  /* 0x000000ffff077224 */ /* 0x000fc400000e0e07 */
[----:B------:R-:W2:Y:S01]  /*4cc0*/  F2I.U32.TRUNC.NTZ R13, R13 ;  /* 0x0000000d000d7305 */ /* 0x000ea2000020f000 */
[----:B------:R-:W-:-:S03]  /*4cd0*/  IMAD.WIDE.U32 R8, R11, R22, R16 ;  /* 0x000000160b087225 */ /* 0x000fc600078e0010 */
[----:B------:R-:W3:Y:S01]  /*4ce0*/  LDC R15, c[0x0][0x144] ;  /* 0x00005100ff0f7b82 */ /* 0x000ee20000000800 */
[----:B------:R-:W-:-:S04]  /*4cf0*/  IMAD R10, R7, R22, RZ ;  /* 0x00000016070a7224 */ /* 0x000fc800078e02ff */
[----:B------:R-:W-:Y:S02]  /*4d00*/  IMAD R7, R11, R23, R10 ;  /* 0x000000170b077224 */ /* 0x000fe400078e020a */
[----:B------:R-:W-:Y:S01]  /*4d10*/  IMAD.MOV.U32 R10, RZ, RZ, -0x1 ;  /* 0xffffffffff0a7424 */ /* 0x000fe200078e00ff */
[----:B------:R-:W4:Y:S01]  /*4d20*/  LDC R20, c[0x0][0x608] ;  /* 0x00018200ff147b82 */ /* 0x000f220000000800 */
[----:B------:R-:W-:Y:S01]  /*4d30*/  IMAD.IADD R7, R9, 0x1, R7 ;  /* 0x0000000109077824 */ /* 0x000fe200078e0207 */
[----:B------:R-:W-:-:S04]  /*4d40*/  I2FP.F32.U32 R9, R3 ;  /* 0x0000000300097245 */ /* 0x000fc80000201000 */
[-C--:B0-----:R-:W-:Y:S01]  /*4d50*/  SHF.R.U64 R12, R8, R24.reuse, R7 ;  /* 0x00000018080c7219 */ /* 0x081fe20000001207 */
[----:B--2---:R-:W-:Y:S01]  /*4d60*/  IMAD.MOV R8, RZ, RZ, -R13 ;  /* 0x000000ffff087224 */ /* 0x004fe200078e0a0d */
[----:B------:R-:W0:Y:S01]  /*4d70*/  LDC R11, c[0x0][0x658] ;  /* 0x00019600ff0b7b82 */ /* 0x000e220000000800 */
[----:B-1----:R-:W-:Y:S01]  /*4d80*/  ISETP.NE.U32.AND P0, PT, R26, RZ, PT ;  /* 0x000000ff1a00720c */ /* 0x002fe20003f05070 */
[----:B------:R-:W-:Y:S01]  /*4d90*/  FMUL R9, R9, UR4 ;  /* 0x0000000409097c20 */ /* 0x000fe20008400000 */
[----:B------:R-:W-:Y:S02]  /*4da0*/  SHF.R.U32.HI R7, RZ, R24, R7 ;  /* 0x00000018ff077219 */ /* 0x000fe40000011607 */
[----:B------:R-:W-:-:S03]  /*4db0*/  ISETP.NE.AND.EX P0, PT, R27, RZ, PT, P0 ;  /* 0x000000ff1b00720c */ /* 0x000fc60003f05300 */
[----:B------:R-:W1:Y:S01]  /*4dc0*/  LDC R22, c[0x0][0x148] ;  /* 0x00005200ff167b82 */ /* 0x000e620000000800 */
[----:B---3--:R-:W-:Y:S02]  /*4dd0*/  IMAD R23, R15, R8, R6 ;  /* 0x000000080f177224 */ /* 0x008fe400078e0206 */
[----:B------:R-:W-:-:S05]  /*4de0*/  IMAD.MOV.U32 R8, RZ, RZ, 0x1 ;  /* 0x00000001ff087424 */ /* 0x000fca00078e00ff */
[----:B------:R-:W2:Y:S01]  /*4df0*/  LDC R21, c[0x0][0x600] ;  /* 0x00018000ff157b82 */ /* 0x000ea20000000800 */
[-CC-:B----4-:R-:W-:Y:S02]  /*4e00*/  SHF.R.U64 R15, R12, R20.reuse, R7.reuse ;  /* 0x000000140c0f7219 */ /* 0x190fe40000001207 */
[----:B------:R-:W-:Y:S02]  /*4e10*/  SHF.R.U32.HI R6, RZ, R20, R7 ;  /* 0x00000014ff067219 */ /* 0x000fe40000011607 */
[----:B------:R3:W4:Y:S03]  /*4e20*/  F2I.U32.TRUNC.NTZ R20, R9 ;  /* 0x0000000900147305 */ /* 0x000726000020f000 */
[----:B------:R-:W1:Y:S01]  /*4e30*/  LDC R25, c[0x0][0x648] ;  /* 0x00019200ff197b82 */ /* 0x000e620000000800 */
[-C--:B0-----:R-:W-:Y:S02]  /*4e40*/  SHF.R.U64 R19, R15, R11.reuse, R6 ;  /* 0x0000000b0f137219 */ /* 0x081fe40000001206 */
[----:B------:R-:W-:-:S02]  /*4e50*/  SHF.L.U32 R10, R10, R11, RZ ;  /* 0x0000000b0a0a7219 */ /* 0x000fc400000006ff */
[-C--:B------:R-:W-:Y:S01]  /*4e60*/  SHF.R.U32.HI R7, RZ, R11.reuse, R6 ;  /* 0x0000000bff077219 */ /* 0x080fe20000011606 */
[----:B------:R-:W-:Y:S01]  /*4e70*/  IMAD.MOV.U32 R6, RZ, RZ, R19 ;  /* 0x000000ffff067224 */ /* 0x000fe200078e0013 */
[----:B------:R-:W-:Y:S01]  /*4e80*/  SHF.L.U32 R24, R8, R11, RZ ;  /* 0x0000000b08187219 */ /* 0x000fe200000006ff */
[----:B------:R-:W0:Y:S01]  /*4e90*/  LDC R28, c[0x0][0x638] ;  /* 0x00018e00ff1c7b82 */ /* 0x000e220000000800 */
[----:B------:R-:W-:-:S07]  /*4ea0*/  LOP3.LUT R30, RZ, R10, RZ, 0x33, !PT ;  /* 0x0000000aff1e7212 */ /* 0x000fce00078e33ff */
[----:B------:R-:W0:Y:S01]  /*4eb0*/  LDC R29, c[0x0][0x610] ;  /* 0x00018400ff1d7b82 */ /* 0x000e220000000800 */
[----:B---34-:R-:W-:Y:S05]  /*4ec0*/  @!P0 BRA `(.L_x_97) ;  /* 0x0000000000288947 */ /* 0x018fea0003800000 */
[----:B------:R-:W3:Y:S02]  /*4ed0*/  LDC R6, c[0x0][0x64c] ;  /* 0x00019300ff067b82 */ /* 0x000ee40000000800 */
[----:B---3--:R-:W-:-:S05]  /*4ee0*/  IADD3 R11, P0, R19, R6, RZ ;  /* 0x00000006130b7210 */ /* 0x008fca0007f1e0ff */
        /* <DEDUP_REMOVED lines=8> */
.L_x_97:
[----:B------:R-:W-:Y:S01]  /*4f70*/  ISETP.NE.AND P0, PT, R2, 0x1, PT ;  /* 0x000000010200780c */ /* 0x000fe20003f05270 */
[----:B--2---:R-:W-:Y:S01]  /*4f80*/  VIADD R9, R21, 0xffffffff ;  /* 0xffffffff15097836 */ /* 0x004fe20000000000 */
[----:B-1----:R-:W-:Y:S01]  /*4f90*/  SHF.R.U64 R7, R6, R25, R7 ;  /* 0x0000001906077219 */ /* 0x002fe20000001207 */
[----:B------:R-:W-:Y:S01]  /*4fa0*/  IMAD.MOV R20, RZ, RZ, -R20 ;  /* 0x000000ffff147224 */ /* 0x000fe200078e0a14 */
[----:B------:R-:W-:Y:S02]  /*4fb0*/  LOP3.LUT R6, R15, R30, RZ, 0xc0, !PT ;  /* 0x0000001e0f067212 */ /* 0x000fe400078ec0ff */
[----:B------:R-:W-:Y:S01]  /*4fc0*/  LOP3.LUT R12, R12, R9, RZ, 0xc0, !PT ;  /* 0x000000090c0c7212 */ /* 0x000fe200078ec0ff */
[----:B------:R-:W-:Y:S02]  /*4fd0*/  IMAD.MOV R8, RZ, RZ, -R7 ;  /* 0x000000ffff087224 */ /* 0x000fe400078e0a07 */
[----:B------:R-:W-:Y:S02]  /*4fe0*/  IMAD R6, R24, R7, R6 ;  /* 0x0000000718067224 */ /* 0x000fe400078e0206 */
[----:B------:R-:W-:-:S02]  /*4ff0*/  IMAD.MOV.U32 R9, RZ, RZ, 0x1 ;  /* 0x00000001ff097424 */ /* 0x000fc400078e00ff */
[----:B------:R-:W-:Y:S02]  /*5000*/  @P0 IMAD R23, R22, R20, R3 ;  /* 0x0000001416170224 */ /* 0x000fe400078e0203 */
[----:B0-----:R-:W-:Y:S02]  /*5010*/  IMAD R3, R8, R28, R19 ;  /* 0x0000001c08037224 */ /* 0x001fe400078e0213 */
[----:B------:R-:W-:Y:S02]  /*5020*/  IMAD R13, R6, R29, R23 ;  /* 0x0000001d060d7224 */ /* 0x000fe400078e0217 */
[----:B------:R-:W-:Y:S02]  /*5030*/  IMAD R6, R3, R21, R12 ;  /* 0x0000001503067224 */ /* 0x000fe400078e020c */
[----:B------:R-:W-:-:S03]  /*5040*/  IMAD.MOV.U32 R8, RZ, RZ, R14 ;  /* 0x000000ffff087224 */ /* 0x000fc600078e000e */
[----:B------:R-:W-:Y:S02]  /*5050*/  SEL R20, R6, R13, !P0 ;  /* 0x0000000d06147207 */ /* 0x000fe40004000000 */
[----:B------:R-:W-:-:S07]  /*5060*/  SEL R13, R13, R6, !P0 ;  /* 0x000000060d0d7207 */ /* 0x000fce0004000000 */
.L_x_95:
[----:B------:R-:W-:-:S08]  /*5070*/  NOP ;  /* 0x0000000000007918 */ /* 0x000fd00000000000 */
[----:B------:R-:W0:-:S00]  /*5080*/  USETMAXREG.DEALLOC.CTAPOOL 0x28 ;  /* 0x00000028000079c8 */ /* 0x000e0000080e0500 */
[----:B0-----:R-:W-:-:S13]  /*5090*/  ISETP.NE.AND P0, PT, R0, RZ, PT ;  /* 0x000000ff0000720c */ /* 0x001fda0003f05270 */
[----:B------:R-:W-:Y:S05]  /*50a0*/  @P0 EXIT ;  /* 0x000000000000094d */ /* 0x000fea0003800000 */
[----:B------:R-:W-:Y:S01]  /*50b0*/  LOP3.LUT P0, RZ, R9, 0xff, RZ, 0xc0, !PT ;  /* 0x000000ff09ff7812 */ /* 0x000fe2000780c0ff */
[----:B------:R-:W-:Y:S02]  /*50c0*/  IMAD.MOV.U32 R0, RZ, RZ, 0x1 ;  /* 0x00000001ff007424 */ /* 0x000fe400078e00ff */
[----:B------:R-:W-:-:S10]  /*50d0*/  IMAD.MOV.U32 R3, RZ, RZ, RZ ;  /* 0x000000ffff037224 */ /* 0x000fd400078e00ff */
[----:B------:R-:W-:Y:S05]  /*50e0*/  @!P0 BRA `(.L_x_98) ;  /* 0x0000000c00a88947 */ /* 0x000fea0003800000 */
[----:B------:R-:W0:Y:S01]  /*50f0*/  LDC R0, c[0x0][0x28c] ;  /* 0x0000a300ff007b82 */ /* 0x000e220000000800 */
[----:B------:R-:W-:Y:S01]  /*5100*/  LOP3.LUT P0, RZ, R4, 0x1f, RZ, 0xc0, !PT ;  /* 0x0000001f04ff7812 */ /* 0x000fe2000780c0ff */
[----:B------:R-:W-:Y:S01]  /*5110*/  ULDC UR21, c[0x0][0x658] ;  /* 0x0001960000157ab9 */ /* 0x000fe20000000800 */
[----:B------:R-:W-:Y:S01]  /*5120*/  UMOV UR4, 0xffffffff ;  /* 0xffffffff00047882 */ /* 0x000fe20000000000 */
[----:B------:R-:W-:Y:S01]  /*5130*/  BSSY B0, `(.L_x_98) ;  /* 0x00000e5000007945 */ /* 0x000fe20003800000 */
[----:B------:R-:W-:Y:S01]  /*5140*/  USHF.L.U32 UR4, UR4, UR21, URZ ;  /* 0x0000001504047299 */ /* 0x000fe2000800063f */
[C---:B------:R-:W-:Y:S01]  /*5150*/  ISETP.NE.AND P2, PT, R5.reuse, RZ, PT ;  /* 0x000000ff0500720c */ /* 0x040fe20003f45270 */
[----:B------:R-:W-:Y:S01]  /*5160*/  IMAD.MOV.U32 R11, RZ, RZ, 0x1 ;  /* 0x00000001ff0b7424 */ /* 0x000fe200078e00ff */
[----:B------:R-:W-:Y:S01]  /*5170*/  ISETP.NE.OR P0, PT, R5, RZ, !P0 ;  /* 0x000000ff0500720c */ /* 0x000fe20004705670 */
[----:B------:R-:W-:Y:S01]  /*5180*/  ULDC UR13, c[0x0][0x600] ;  /* 0x00018000000d7ab9 */ /* 0x000fe20000000800 */
[----:B------:R-:W-:Y:S01]  /*5190*/  LOP3.LUT R19, R18, 0x2, RZ, 0xfc, !PT ;  /* 0x0000000212137812 */ /* 0x000fe200078efcff */
[----:B------:R-:W-:Y:S01]  /*51a0*/  UMOV UR5, 0x1 ;  /* 0x0000000100057882 */ /* 0x000fe20000000000 */
[----:B------:R-:W-:-:S02]  /*51b0*/  UIADD3 UR13, UR13, -0x1, URZ ;  /* 0xffffffff0d0d7890 */ /* 0x000fc4000fffe03f */
[----:B------:R-:W-:Y:S02]  /*51c0*/  USHF.L.U32 UR21, UR5, UR21, URZ ;  /* 0x0000001505157299 */ /* 0x000fe4000800063f */
[----:B------:R-:W-:Y:S01]  /*51d0*/  ULOP3.LUT UR29, URZ, UR4, URZ, 0x33, !UPT ;  /* 0x000000043f1d7292 */ /* 0x000fe2000f8e333f */
[----:B------:R-:W-:Y:S01]  /*51e0*/  ULDC.64 UR14, c[0x0][0x198] ;  /* 0x00006600000e7ab9 */ /* 0x000fe20000000a00 */
[----:B0-----:R-:W-:-:S05]  /*51f0*/  VIADD R0, R0, 0x7f ;  /* 0x0000007f00007836 */ /* 0x001fca0000000000 */
[----:B------:R-:W-:-:S04]  /*5200*/  SHF.R.S32.HI R3, RZ, 0x1f, R0 ;  /* 0x0000001fff037819 */ /* 0x000fc80000011400 */
[----:B------:R-:W-:Y:S01]  /*5210*/  LEA.HI R3, R3, R0, RZ, 0x7 ;  /* 0x0000000003037211 */ /* 0x000fe200078f38ff */
[----:B------:R-:W-:-:S03]  /*5220*/  IMAD.MOV.U32 R0, RZ, RZ, 0x1 ;  /* 0x00000001ff007424 */ /* 0x000fc600078e00ff */
[----:B------:R-:W-:Y:S01]  /*5230*/  SHF.R.S32.HI R12, RZ, 0x7, R3 ;  /* 0x00000007ff0c7819 */ /* 0x000fe20000011403 */
[----:B------:R-:W-:-:S04]  /*5240*/  IMAD.MOV.U32 R3, RZ, RZ, RZ ;  /* 0x000000ffff037224 */ /* 0x000fc800078e00ff */
[----:B------:R-:W-:-:S07]  /*5250*/  VIADD R10, R12, 0x1 ;  /* 0x000000010c0a7836 */ /* 0x000fce0000000000 */
.L_x_110:
[----:B------:R-:W-:-:S03]  /*5260*/  UMOV UR4, 0xffffffff ;  /* 0xffffffff00047882 */ /* 0x000fc60000000000 */
[----:B------:R-:W-:Y:S05]  /*5270*/  BRA.DIV UR4, `(.L_x_99) ;  /* 0x0000000e04e87947 */ /* 0x000fea000b800000 */
[----:B------:R-:W-:-:S13]  /*5280*/  ELECT P6, URZ, PT ;  /* 0x00000000003f782f */ /* 0x000fda00038c0000 */
.L_x_119:
[----:B------:R-:W0:Y:S01]  /*5290*/  LDC R4, c[0x0][0x28c] ;  /* 0x0000a300ff047b82 */ /* 0x000e220000000800 */
[----:B------:R-:W-:Y:S01]  /*52a0*/  BSSY B1, `(.L_x_100) ;  /* 0x000005a000017945 */ /* 0x000fe20003800000 */
[----:B0-----:R-:W-:-:S13]  /*52b0*/  ISETP.LT.OR P6, PT, R4, 0x1, !P6 ;  /* 0x000000010400780c */ /* 0x001fda00077c1670 */
[----:B------:R-:W-:Y:S05]  /*52c0*/  @P6 BRA `(.L_x_101) ;  /* 0x00000004005c6947 */ /* 0x000fea0003800000 */
[----:B------:R-:W-:Y:S02]  /*52d0*/  IMAD.SHL.U32 R13, R13, 0x80, RZ ;  /* 0x000000800d0d7824 */ /* 0x000fe400078e00ff */
[----:B------:R-:W-:Y:S02]  /*52e0*/  IMAD.SHL.U32 R20, R20, 0x40, RZ ;  /* 0x0000004014147824 */ /* 0x000fe400078e00ff */
[----:B------:R-:W-:Y:S02]  /*52f0*/  IMAD.MOV.U32 R21, RZ, RZ, RZ ;  /* 0x000000ffff157224 */ /* 0x000fe400078e00ff */
[----:B------:R-:W-:Y:S02]  /*5300*/  IMAD.MOV.U32 R4, RZ, RZ, R10 ;  /* 0x000000ffff047224 */ /* 0x000fe400078e000a */
[----:B------:R-:W-:Y:S02]  /*5310*/  IMAD.MOV.U32 R5, RZ, RZ, R0 ;  /* 0x000000ffff057224 */ /* 0x000fe400078e0000 */
[----:B------:R-:W-:-:S07]  /*5320*/  IMAD.MOV.U32 R6, RZ, RZ, R3 ;  /* 0x000000ffff067224 */ /* 0x000fce00078e0003 */
.L_x_105:
[----:B------:R-:W0:Y:S01]  /*5330*/  S2R R14, SR_CgaCtaId ;  /* 0x00000000000e7919 */ /* 0x000e220000008800 */
[----:B------:R-:W-:Y:S01]  /*5340*/  MOV R7, 0x400 ;  /* 0x0000040000077802 */ /* 0x000fe20000000f00 */
[----:B------:R-:W1:Y:S03]  /*5350*/  @!P2 LDC R9, c[0x0][0x500] ;  /* 0x00014000ff09ab82 */ /* 0x000e660000000800 */
[----:B0-----:R-:W-:Y:S02]  /*5360*/  LEA R15, R14, R7, 0x18 ;  /* 0x000000070e0f7211 */ /* 0x001fe400078ec0ff */
[----:B------:R-:W-:-:S03]  /*5370*/  SHF.L.U32 R7, R5, 0x1f, RZ ;  /* 0x0000001f05077819 */ /* 0x000fc600000006ff */
[----:B------:R-:W-:-:S04]  /*5380*/  IMAD R14, R6, 0x8, R15 ;  /* 0x00000008060e7824 */ /* 0x000fc800078e020f */
[----:B------:R-:W0:Y:S02]  /*5390*/  SYNCS.PHASECHK.TRANS64.TRYWAIT P1, [R14+URZ+0x10], R7 ;  /* 0x000010070e0075a7 */ /* 0x000e24000802017f */
[----:B01----:R-:W-:Y:S05]  /*53a0*/  @!P1 BRA `(.L_x_102) ;  /* 0x0000000c00bc9947 */ /* 0x003fea0003800000 */
.L_x_120:
[----:B0-----:R-:W-:Y:S01]  /*53b0*/  PRMT R7, R19, 0x9910, RZ ;  /* 0x0000991013077816 */ /* 0x001fe200000000ff */
[----:B------:R0:W-:Y:S03]  /*53c0*/  @!P2 SYNCS.ARRIVE.TRANS64 RZ, [R14+URZ], R9 ;  /* 0x000000090effa9a7 */ /* 0x0001e6000800003f */
[----:B------:R-:W-:-:S13]  /*53d0*/  ISETP.NE.AND P1, PT, R7, 0x2, PT ;  /* 0x000000020700780c */ /* 0x000fda0003f25270 */
[----:B0-----:R-:W-:Y:S05]  /*53e0*/  @P1 BRA `(.L_x_103) ;  /* 0x0000000000041947 */ /* 0x001fea0003800000 */
[----:B------:R-:W-:Y:S01]  /*53f0*/  BPT.TRAP 0x1 ;  /* 0x000000040000795c */ /* 0x000fe20000300000 */
.L_x_103:
[----:B------:R-:W-:Y:S05]  /*5400*/  @P0 BRA `(.L_x_104) ;  /* 0x0000000000040947 */ /* 0x000fea0003800000 */
[----:B------:R-:W-:Y:S01]  /*5410*/  BPT.TRAP 0x1 ;  /* 0x000000040000795c */ /* 0x000fe20000300000 */
.L_x_104:
[----:B------:R-:W-:Y:S01]  /*5420*/  R2UR UR56, R15 ;  /* 0x000000000f3872ca */ /* 0x000fe200000e0000 */
[C---:B------:R-:W-:Y:S01]  /*5430*/  IMAD R15, R6.reuse, 0x10000, R15 ;  /* 0x00010000060f7824 */ /* 0x040fe200078e020f */
[----:B------:R-:W-:Y:S01]  /*5440*/  R2UR UR10, R21 ;  /* 0x00000000150a72ca */ /* 0x000fe200000e0000 */
[----:B------:R-:W-:Y:S01]  /*5450*/  UIADD3 UR22, UP0, UR14, 0xf0, URZ ;  /* 0x000000f00e167890 */ /* 0x000fe2000ff1e03f */
[----:B------:R-:W-:Y:S01]  /*5460*/  R2UR UR16, R6 ;  /* 0x00000000061072ca */ /* 0x000fe200000e0000 */
[----:B------:R-:W-:Y:S01]  /*5470*/  VIADD R4, R4, 0xffffffff ;  /* 0xffffffff04047836 */ /* 0x000fe20000000000 */
[----:B------:R-:W-:Y:S01]  /*5480*/  R2UR UR32, R15 ;  /* 0x000000000f2072ca */ /* 0x000fe200000e0000 */
[----:B------:R-:W-:Y:S01]  /*5490*/  UIADD3.X UR23, URZ, UR15, URZ, UP0, !UPT ;  /* 0x0000000f3f177290 */ /* 0x000fe200087fe43f */
[----:B------:R-:W-:Y:S01]  /*54a0*/  R2UR UR9, R14 ;  /* 0x000000000e0972ca */ /* 0x000fe200000e0000 */
[----:B------:R-:W-:Y:S01]  /*54b0*/  UIADD3 UR6, UP1, UR14, 0x1f0, URZ ;  /* 0x000001f00e067890 */ /* 0x000fe2000ff3e03f */
[----:B------:R-:W-:Y:S01]  /*54c0*/  R2UR UR11, R13 ;  /* 0x000000000d0b72ca */ /* 0x000fe200000e0000 */
[----:B------:R-:W-:Y:S01]  /*54d0*/  UMOV UR4, 0x0 ;  /* 0x0000000000047882 */ /* 0x000fe20000000000 */
[----:B------:R-:W-:Y:S01]  /*54e0*/  R2UR UR12, R8 ;  /* 0x00000000080c72ca */ /* 0x000fe200000e0000 */
[----:B------:R-:W-:Y:S01]  /*54f0*/  UIADD3 UR56, UR56, 0x20100, URZ ;  /* 0x0002010038387890 */ /* 0x000fe2000fffe03f */
[----:B------:R-:W-:Y:S01]  /*5500*/  R2UR UR59, R20 ;  /* 0x00000000143b72ca */ /* 0x000fe200000e0000 */
[----:B------:R-:W-:Y:S01]  /*5510*/  UIADD3 UR50, UR10, 0x20, URZ ;  /* 0x000000200a327890 */ /* 0x000fe2000fffe03f */
[----:B------:R-:W-:Y:S01]  /*5520*/  ISETP.GT.AND P3, PT, R4, 0x1, PT ;  /* 0x000000010400780c */ /* 0x000fe20003f64270 */
[----:B------:R-:W-:Y:S01]  /*5530*/  ULEA UR56, UR16, UR56, 0xf ;  /* 0x0000003810387291 */ /* 0x000fe2000f8e783f */
[----:B------:R-:W-:Y:S01]  /*5540*/  VIADD R6, R6, 0x1 ;  /* 0x0000000106067836 */ /* 0x000fe20000000000 */
[----:B------:R-:W-:Y:S01]  /*5550*/  UIADD3 UR8, UR32, 0x100, URZ ;  /* 0x0000010020087890 */ /* 0x000fe2000fffe03f */
[----:B------:R-:W-:Y:S01]  /*5560*/  VIADD R21, R21, 0x80 ;  /* 0x0000008015157836 */ /* 0x000fe20000000000 */
[----:B------:R-:W-:-:S02]  /*5570*/  UIADD3 UR48, UR32, 0x4100, URZ ;  /* 0x0000410020307890 */ /* 0x000fc4000fffe03f */
[----:B------:R-:W-:Y:S01]  /*5580*/  UIADD3 UR42, UR10, 0x40, URZ ;  /* 0x000000400a2a7890 */ /* 0x000fe2000fffe03f */
[C---:B------:R-:W-:Y:S01]  /*5590*/  ISETP.NE.AND P1, PT, R6.reuse, 0x2, PT ;  /* 0x000000020600780c */ /* 0x040fe20003f25270 */
[----:B------:R-:W-:Y:S02]  /*55a0*/  UIADD3 UR40, UR32, 0x8100, URZ ;  /* 0x0000810020287890 */ /* 0x000fe4000fffe03f */
[----:B------:R-:W-:Y:S01]  /*55b0*/  UIADD3 UR34, UR10, 0x60, URZ ;  /* 0x000000600a227890 */ /* 0x000fe2000fffe03f */
[----:B------:R-:W-:Y:S01]  /*55c0*/  SEL R14, RZ, 0x1, P1 ;  /* 0x00000001ff0e7807 */ /* 0x000fe20000800000 */
[----:B------:R-:W-:Y:S01]  /*55d0*/  UIADD3 UR32, UR32, 0xc100, URZ ;  /* 0x0000c10020207890 */ /* 0x000fe2000fffe03f */
[----:B------:R-:W-:Y:S01]  /*55e0*/  SEL R6, R6, RZ, P1 ;  /* 0x000000ff06067207 */ /* 0x000fe20000800000 */
[----:B------:R-:W-:Y:S01]  /*55f0*/  UMOV UR5, 0x10000000 ;  /* 0x1000000000057882 */ /* 0x000fe20000000000 */
[----:B------:R-:W-:Y:S01]  /*5600*/  UIADD3.X UR7, URZ, UR15, URZ, UP1, !UPT ;  /* 0x0000000f3f077290 */ /* 0x000fe20008ffe43f */
[----:B------:R0:W-:Y:S01]  /*5610*/  UTMALDG.3D [UR8], [UR22], desc[UR4] ;  /* 0x00000408160075b4 */ /* 0x0001e20008011000 */
[----:B------:R-:W-:Y:S01]  /*5620*/  UIADD3 UR24, UR56, 0x2000, URZ ;  /* 0x0000200038187890 */ /* 0x000fe2000fffe03f */
[----:B------:R-:W-:Y:S01]  /*5630*/  LOP3.LUT R5, R5, R14, RZ, 0x3c, !PT ;  /* 0x0000000e05057212 */ /* 0x000fe200078e3cff */
[----:B------:R-:W-:Y:S01]  /*5640*/  UIADD3 UR16, UR56, 0x4000, URZ ;  /* 0x0000400038107890 */ /* 0x000fe2000fffe03f */
[----:B------:R-:W-:Y:S01]  /*5650*/  UMOV UR49, UR9 ;  /* 0x0000000900317c82 */ /* 0x000fe20008000000 */
        /* <DEDUP_REMOVED lines=8> */
[----:B------:R1:W-:Y:S01]  /*56e0*/  UTMALDG.3D [UR48], [UR22], desc[UR4] ;  /* 0x00000430160075b4 */ /* 0x0003e20008011000 */
        /* <DEDUP_REMOVED lines=9> */
[----:B0-----:R-:W-:Y:S01]  /*5780*/  UIADD3 UR8, UR56, 0x6000, URZ ;  /* 0x0000600038087890 */ /* 0x001fe2000fffe03f */
[----:B------:R-:W-:Y:S01]  /*5790*/  UMOV UR19, UR59 ;  /* 0x0000003b00137c82 */ /* 0x000fe20008000000 */
[----:B------:R-:W-:Y:S01]  /*57a0*/  UMOV UR20, UR12 ;  /* 0x0000000c00147c82 */ /* 0x000fe20008000000 */
[----:B------:R-:W-:Y:S01]  /*57b0*/  UMOV UR18, UR42 ;  /* 0x0000002a00127c82 */ /* 0x000fe20008000000 */
[----:B------:R-:W-:Y:S01]  /*57c0*/  UMOV UR11, UR59 ;  /* 0x0000003b000b7c82 */ /* 0x000fe20008000000 */
[----:B------:R1:W-:Y:S01]  /*57d0*/  UTMALDG.3D [UR32], [UR22], desc[UR4] ;  /* 0x00000420160075b4 */ /* 0x0003e20008011000 */
[----:B------:R-:W-:Y:S01]  /*57e0*/  UMOV UR10, UR34 ;  /* 0x00000022000a7c82 */ /* 0x000fe20008000000 */
[----:B------:R1:W-:Y:S01]  /*57f0*/  UTMALDG.3D [UR56], [UR6], desc[UR4] ;  /* 0x00000438060075b4 */ /* 0x0003e20008011000 */
[----:B------:R1:W-:Y:S01]  /*5800*/  UTMALDG.3D [UR24], [UR6], desc[UR4] ;  /* 0x00000418060075b4 */ /* 0x0003e20008011000 */
[----:B------:R1:W-:Y:S01]  /*5810*/  UTMALDG.3D [UR16], [UR6], desc[UR4] ;  /* 0x00000410060075b4 */ /* 0x0003e20008011000 */
[----:B------:R1:W-:Y:S02]  /*5820*/  UTMALDG.3D [UR8], [UR6], desc[UR4] ;  /* 0x00000408060075b4 */ /* 0x0003e40008011000 */
[----:B-1----:R-:W-:Y:S05]  /*5830*/  @P3 BRA `(.L_x_105) ;  /* 0xfffffff800bc3947 */ /* 0x002fea000383ffff */
.L_x_101:
[----:B------:R-:W-:Y:S05]  /*5840*/  BSYNC B1 ;  /* 0x0000000000017941 */ /* 0x000fea0003800000 */
.L_x_100:
[----:B------:R-:W-:Y:S01]  /*5850*/  LOP3.LUT P3, RZ, R11, 0xff, RZ, 0xc0, !PT ;  /* 0x000000ff0bff7812 */ /* 0x000fe2000786c0ff */
[----:B------:R-:W-:Y:S01]  /*5860*/  IMAD.IADD R3, R12, 0x1, R3 ;  /* 0x000000010c037824 */ /* 0x000fe200078e0203 */
[----:B------:R-:W-:Y:S01]  /*5870*/  IADD3 R16, P4, R16, UR38, RZ ;  /* 0x0000002610107c10 */ /* 0x000fe2000ff9e0ff */
[----:B------:R-:W-:Y:S01]  /*5880*/  ULDC.64 UR4, c[0x0][0x650] ;  /* 0x0001940000047ab9 */ /* 0x000fe20000000a00 */
[----:B------:R-:W-:Y:S01]  /*5890*/  BSSY B1, `(.L_x_106) ;  /* 0x000006c000017945 */ /* 0x000fe20003800000 */
[----:B------:R-:W-:Y:S01]  /*58a0*/  IMAD.MOV.U32 R13, RZ, RZ, -0x1 ;  /* 0xffffffffff0d7424 */ /* 0x000fe200078e00ff */
[----:B------:R-:W-:Y:S01]  /*58b0*/  ISETP.GT.U32.AND P1, PT, R3, 0x1, PT ;  /* 0x000000010300780c */ /* 0x000fe20003f24070 */
[----:B------:R-:W-:Y:S01]  /*58c0*/  IMAD.MOV.U32 R20, RZ, RZ, -0x1 ;  /* 0xffffffffff147424 */ /* 0x000fe200078e00ff */
[----:B------:R-:W-:Y:S01]  /*58d0*/  SHF.R.U32.HI R4, RZ, 0x1, R3 ;  /* 0x00000001ff047819 */ /* 0x000fe20000011603 */
[----:B------:R-:W-:Y:S01]  /*58e0*/  IMAD.MOV.U32 R8, RZ, RZ, -0x1 ;  /* 0xffffffffff087424 */ /* 0x000fe200078e00ff */
[----:B------:R-:W-:-:S02]  /*58f0*/  ISETP.LT.U32.AND P1, PT, R12, 0x2, P1 ;  /* 0x000000020c00780c */ /* 0x000fc40000f21070 */
[----:B------:R-:W-:Y:S01]  /*5900*/  IADD3.X R17, R17, UR37, RZ, P4, !PT ;  /* 0x0000002511117c10 */ /* 0x000fe2000a7fe4ff */
[----:B------:R-:W0:Y:S01]  /*5910*/  @P3 S2R R6, SR_CgaCtaId ;  /* 0x0000000000063919 */ /* 0x000e220000008800 */
[----:B------:R-:W-:Y:S02]  /*5920*/  @P3 MOV R5, 0x400 ;  /* 0x0000040000053802 */ /* 0x000fe40000000f00 */
[----:B------:R-:W-:Y:S02]  /*5930*/  ISETP.GE.U32.AND P4, PT, R16, UR4, PT ;  /* 0x0000000410007c0c */ /* 0x000fe4000bf86070 */
[----:B------:R-:W-:Y:S02]  /*5940*/  LOP3.LUT R4, R4, 0x1, RZ, 0xc0, !PT ;  /* 0x0000000104047812 */ /* 0x000fe400078ec0ff */
[----:B------:R-:W-:Y:S02]  /*5950*/  LOP3.LUT R3, R3, 0x1, RZ, 0xc0, !PT ;  /* 0x0000000103037812 */ /* 0x000fe400078ec0ff */
[----:B------:R-:W-:-:S02]  /*5960*/  PRMT R11, RZ, 0x7610, R11 ;  /* 0x00007610ff0b7816 */ /* 0x000fc4000000000b */
[----:B0-----:R-:W-:-:S04]  /*5970*/  @P3 LEA R5, R6, R5, 0x18 ;  /* 0x0000000506053211 */ /* 0x001fc800078ec0ff */
[----:B------:R0:W-:Y:S01]  /*5980*/  @P3 SYNCS.ARRIVE.TRANS64.A1T0 RZ, [R5+URZ+0x38], RZ ;  /* 0x000038ff05ff39a7 */ /* 0x0001e2000810003f */
[----:B------:R-:W-:-:S04]  /*5990*/  ISETP.NE.U32.AND P3, PT, R4, 0x1, PT ;  /* 0x000000010400780c */ /* 0x000fc80003f65070 */
[----:B------:R-:W-:Y:S02]  /*59a0*/  ISETP.GT.U32.AND P3, PT, R12, 0x1, !P3 ;  /* 0x000000010c00780c */ /* 0x000fe40005f64070 */
[----:B0-----:R-:W-:Y:S02]  /*59b0*/  SEL R5, RZ, 0x1, !P1 ;  /* 0x00000001ff057807 */ /* 0x001fe40004800000 */
[----:B------:R-:W-:Y:S02]  /*59c0*/  ISETP.GE.U32.AND.EX P1, PT, R17, UR5, PT, P4 ;  /* 0x0000000511007c0c */ /* 0x000fe4000bf26140 */
[----:B------:R-:W-:-:S04]  /*59d0*/  SEL R4, RZ, 0x1, !P3 ;  /* 0x00000001ff047807 */ /* 0x000fc80005800000 */
[----:B------:R-:W-:Y:S02]  /*59e0*/  LOP3.LUT R0, R4, R0, R5, 0x96, !PT ;  /* 0x0000000004007212 */ /* 0x000fe400078e9605 */
[----:B------:R-:W-:-:S05]  /*59f0*/  PRMT R4, RZ, 0x7610, R4 ;  /* 0x00007610ff047816 */ /* 0x000fca0000000004 */
[----:B------:R-:W-:Y:S05]  /*5a00*/  @P1 BRA `(.L_x_107) ;  /* 0x0000000400501947 */ /* 0x000fea0003800000 */
[----:B------:R-:W-:Y:S01]  /*5a10*/  ULDC.64 UR4, c[0x0][0x628] ;  /* 0x00018a0000047ab9 */ /* 0x000fe20000000a00 */
[----:B------:R-:W0:Y:S01]  /*5a20*/  S2R R14, SR_CTAID.X ;  /* 0x00000000000e7919 */ /* 0x000e220000002500 */
[----:B------:R-:W-:Y:S01]  /*5a30*/  ISETP.NE.U32.AND P1, PT, RZ, UR4, PT ;  /* 0x00000004ff007c0c */ /* 0x000fe2000bf25070 */
[----:B------:R-:W-:Y:S01]  /*5a40*/  ULDC UR7, c[0x0][0x630] ;  /* 0x00018c0000077ab9 */ /* 0x000fe20000000800 */
[----:B------:R-:W-:Y:S01]  /*5a50*/  IMAD.MOV.U32 R4, RZ, RZ, R16 ;  /* 0x000000ffff047224 */ /* 0x000fe200078e0010 */
[----:B------:R-:W1:Y:S01]  /*5a60*/  S2R R13, SR_CTAID.Y ;  /* 0x00000000000d7919 */ /* 0x000e620000002600 */
[----:B------:R-:W-:Y:S01]  /*5a70*/  ISETP.NE.AND.EX P1, PT, RZ, UR5, PT, P1 ;  /* 0x00000005ff007c0c */ /* 0x000fe2000bf25310 */
[----:B------:R-:W-:-:S12]  /*5a80*/  IMAD.MOV.U32 R5, RZ, RZ, R17 ;  /* 0x000000ffff057224 */ /* 0x000fd800078e0011 */
[----:B------:R-:W-:Y:S05]  /*5a90*/  @!P1 BRA `(.L_x_108) ;  /* 0x0000000000289947 */ /* 0x000fea0003800000 */
[----:B------:R-:W-:Y:S02]  /*5aa0*/  ULDC UR6, c[0x0][0x634] ;  /* 0x00018d0000067ab9 */ /* 0x000fe40000000800 */
[----:B------:R-:W-:-:S05]  /*5ab0*/  IADD3 R9, P1, R16, UR6, RZ ;  /* 0x0000000610097c10 */ /* 0x000fca000ff3e0ff */
[----:B------:R-:W-:-:S04]  /*5ac0*/  IMAD.X R15, RZ, RZ, R17, P1 ;  /* 0x000000ffff0f7224 */ /* 0x000fc800008e0611 */
[----:B------:R-:W-:-:S04]  /*5ad0*/  IMAD.WIDE.U32 R6, R15, UR4, RZ ;  /* 0x000000040f067c25 */ /* 0x000fc8000f8e00ff */
[----:B------:R-:W-:-:S04]  /*5ae0*/  IMAD.WIDE.U32 R6, P1, R9, UR5, R6 ;  /* 0x0000000509067c25 */ /* 0x000fc8000f820006 */
[----:B------:R-:W-:-:S04]  /*5af0*/  IMAD.WIDE.U32 R8, R9, UR4, RZ ;  /* 0x0000000409087c25 */ /* 0x000fc8000f8e00ff */
[----:B------:R-:W-:Y:S01]  /*5b00*/  IMAD.X R5, RZ, RZ, RZ, P1 ;  /* 0x000000ffff057224 */ /* 0x000fe200008e06ff */
[----:B------:R-:W-:Y:S01]  /*5b10*/  IADD3 RZ, P1, R9, R6, RZ ;  /* 0x0000000609ff7210 */ /* 0x000fe20007f3e0ff */
[----:B------:R-:W-:-:S04]  /*5b20*/  IMAD.MOV.U32 R4, RZ, RZ, R7 ;  /* 0x000000ffff047224 */ /* 0x000fc800078e0007 */
[----:B------:R-:W-:-:S08]  /*5b30*/  IMAD.WIDE.U32.X R4, R15, UR5, R4, P1 ;  /* 0x000000050f047c25 */ /* 0x000fd000088e0404 */
.L_x_108:
[--C-:B------:R-:W-:Y:S01]  /*5b40*/  SHF.R.U64 R8, R4, UR7, R5.reuse ;  /* 0x0000000704087c19 */ /* 0x100fe20008001205 */
[----:B------:R-:W-:Y:S01]  /*5b50*/  ULDC.64 UR4, c[0x0][0x620] ;  /* 0x0001880000047ab9 */ /* 0x000fe20000000a00 */
[----:B------:R-:W-:Y:S01]  /*5b60*/  SHF.R.U32.HI R4, RZ, UR7, R5 ;  /* 0x00000007ff047c19 */ /* 0x000fe20008011605 */
[----:B------:R-:W2:Y:S01]  /*5b70*/  LDC R25, c[0x0][0x144] ;  /* 0x00005100ff197b82 */ /* 0x000ea20000000800 */
[----:B------:R-:W-:Y:S01]  /*5b80*/  IADD3 R7, P1, RZ, -R8, RZ ;  /* 0x80000008ff077210 */ /* 0x000fe20007f3e0ff */
[----:B------:R-:W-:Y:S01]  /*5b90*/  ULDC.64 UR8, c[0x0][0x640] ;  /* 0x0001900000087ab9 */ /* 0x000fe20000000a00 */
[----:B0-----:R-:W-:Y:S01]  /*5ba0*/  I2FP.F32.U32 R9, R14 ;  /* 0x0000000e00097245 */ /* 0x001fe20000201000 */
[----:B------:R-:W-:Y:S02]  /*5bb0*/  ULDC UR6, c[0x0][0x608] ;  /* 0x0001820000067ab9 */ /* 0x000fe40000000800 */
[----:B------:R-:W-:Y:S01]  /*5bc0*/  IMAD.X R4, RZ, RZ, ~R4, P1 ;  /* 0x000000ffff047224 */ /* 0x000fe200008e0e04 */
[----:B------:R-:W-:Y:S01]  /*5bd0*/  ISETP.NE.U32.AND P1, PT, RZ, UR8, PT ;  /* 0x00000008ff007c0c */ /* 0x000fe2000bf25070 */
[----:B------:R-:W0:Y:S02]  /*5be0*/  LDC R20, c[0x0][0x148] ;  /* 0x00005200ff147b82 */ /* 0x000e240000000800 */
[----:B------:R-:W-:Y:S01]  /*5bf0*/  IMAD R6, R4, UR4, RZ ;  /* 0x0000000404067c24 */ /* 0x000fe2000f8e02ff */
[----:B------:R-:W-:Y:S01]  /*5c00*/  ISETP.NE.AND.EX P1, PT, RZ, UR9, PT, P1 ;  /* 0x00000009ff007c0c */ /* 0x000fe2000bf25310 */
[----:B------:R-:W-:Y:S01]  /*5c10*/  IMAD.WIDE.U32 R4, R7, UR4, R16 ;  /* 0x0000000407047c25 */ /* 0x000fe2000f8e0010 */
[----:B------:R-:W-:-:S03]  /*5c20*/  ULDC UR4, c[0x0][0x150] ;  /* 0x0000540000047ab9 */ /* 0x000fc60000000800 */
[----:B------:R-:W-:Y:S02]  /*5c30*/  IMAD R7, R7, UR5, R6 ;  /* 0x0000000507077c24 */ /* 0x000fe4000f8e0206 */
[----:B------:R-:W-:Y:S01]  /*5c40*/  FMUL R6, R9, UR4 ;  /* 0x0000000409067c20 */ /* 0x000fe20008400000 */
[----:B------:R-:W-:Y:S01]  /*5c50*/  ULDC UR4, c[0x0][0x618] ;  /* 0x0001860000047ab9 */ /* 0x000fe20000000800 */
[----:B------:R-:W-:Y:S01]  /*5c60*/  ULDC UR5, c[0x0][0x154] ;  /* 0x0000550000057ab9 */ /* 0x000fe20000000800 */
[----:B------:R-:W-:-:S03]  /*5c70*/  IMAD.IADD R5, R5, 0x1, R7 ;  /* 0x0000000105057824 */ /* 0x000fc600078e0207 */
[----:B------:R-:W3:Y:S02]  /*5c80*/  F2I.U32.TRUNC.NTZ R6, R6 ;  /* 0x0000000600067305 */ /* 0x000ee4000020f000 */
[----:B------:R-:W-:Y:S02]  /*5c90*/  SHF.R.U64 R9, R4, UR4, R5 ;  /* 0x0000000404097c19 */ /* 0x000fe40008001205 */
[----:B-1----:R-:W-:-:S05]  /*5ca0*/  I2FP.F32.U32 R4, R13 ;  /* 0x0000000d00047245 */ /* 0x002fca0000201000 */
[----:B------:R-:W-:Y:S01]  /*5cb0*/  FMUL R22, R4, UR5 ;  /* 0x0000000504167c20 */ /* 0x000fe20008400000 */
[----:B------:R-:W-:Y:S01]  /*5cc0*/  SHF.R.U32.HI R4, RZ, UR4, R5 ;  /* 0x00000004ff047c19 */ /* 0x000fe20008011605 */
[----:B------:R-:W-:-:S03]  /*5cd0*/  ULDC UR4, c[0x0][0x658] ;  /* 0x0001960000047ab9 */ /* 0x000fc60000000800 */
[--C-:B------:R-:W-:Y:S01]  /*5ce0*/  SHF.R.U64 R21, R9, UR6, R4.reuse ;  /* 0x0000000609157c19 */ /* 0x100fe20008001204 */
[----:B------:R-:W1:Y:S01]  /*5cf0*/  F2I.U32.TRUNC.NTZ R22, R22 ;  /* 0x0000001600167305 */ /* 0x000e62000020f000 */
[----:B------:R-:W-:Y:S01]  /*5d00*/  SHF.R.U32.HI R4, RZ, UR6, R4 ;  /* 0x00000006ff047c19 */ /* 0x000fe20008011604 */
[----:B---3--:R-:W-:-:S03]  /*5d10*/  IMAD.MOV R6, RZ, RZ, -R6 ;  /* 0x000000ffff067224 */ /* 0x008fc600078e0a06 */
[----:B------:R-:W-:Y:S01]  /*5d20*/  SHF.R.U64 R15, R21, UR4, R4 ;  /* 0x00000004150f7c19 */ /* 0x000fe20008001204 */
[----:B--2---:R-:W-:Y:S01]  /*5d30*/  IMAD R14, R25, R6, R14 ;  /* 0x00000006190e7224 */ /* 0x004fe200078e020e */
[----:B------:R-:W-:-:S03]  /*5d40*/  SHF.R.U32.HI R23, RZ, UR4, R4 ;  /* 0x00000004ff177c19 */ /* 0x000fc60008011604 */
[----:B------:R-:W-:Y:S02]  /*5d50*/  IMAD.MOV.U32 R4, RZ, RZ, R15 ;  /* 0x000000ffff047224 */ /* 0x000fe400078e000f */
[----:B------:R-:W-:Y:S01]  /*5d60*/  IMAD.MOV.U32 R5, RZ, RZ, R23 ;  /* 0x000000ffff057224 */ /* 0x000fe200078e0017 */
[----:B-1----:R-:W-:Y:S06]  /*5d70*/  @!P1 BRA `(.L_x_109) ;  /* 0x0000000000289947 */ /* 0x002fec0003800000 */
[----:B------:R-:W-:Y:S02]  /*5d80*/  ULDC UR4, c[0x0][0x64c] ;  /* 0x0001930000047ab9 */ /* 0x000fe40000000800 */
[----:B------:R-:W-:-:S05]  /*5d90*/  IADD3 R5, P1, R15, UR4, RZ ;  /* 0x000000040f057c10 */ /* 0x000fca000ff3e0ff */
[----:B------:R-:W-:-:S04]  /*5da0*/  IMAD.X R23, RZ, RZ, R23, P1 ;  /* 0x000000ffff177224 */ /* 0x000fc800008e0617 */
[----:B------:R-:W-:-:S04]  /*5db0*/  IMAD.WIDE.U32 R6, R23, UR8, RZ ;  /* 0x0000000817067c25 */ /* 0x000fc8000f8e00ff */
[----:B------:R-:W-:-:S04]  /*5dc0*/  IMAD.WIDE.U32 R6, P1, R5, UR9, R6 ;  /* 0x0000000905067c25 */ /* 0x000fc8000f820006 */
[----:B------:R-:W-:-:S04]  /*5dd0*/  IMAD.WIDE.U32 R4, R5, UR8, RZ ;  /* 0x0000000805047c25 */ /* 0x000fc8000f8e00ff */
[----:B------:R-:W-:Y:S01]  /*5de0*/  IMAD.MOV.U32 R4, RZ, RZ, R7 ;  /* 0x000000ffff047224 */ /* 0x000fe200078e0007 */
[----:B------:R-:W-:Y:S01]  /*5df0*/  IADD3 RZ, P3, R5, R6, RZ ;  /* 0x0000000605ff7210 */ /* 0x000fe20007f7e0ff */
[----:B------:R-:W-:-:S04]  /*5e00*/  IMAD.X R5, RZ, RZ, RZ, P1 ;  /* 0x000000ffff057224 */ /* 0x000fc800008e06ff */
[----:B------:R-:W-:-:S08]  /*5e10*/  IMAD.WIDE.U32.X R4, R23, UR9, R4, P3 ;  /* 0x0000000917047c25 */ /* 0x000fd000098e0404 */
.L_x_109:
[----:B------:R-:W-:Y:S01]  /*5e20*/  ISETP.NE.AND P1, PT, R2, 0x1, PT ;  /* 0x000000010200780c */ /* 0x000fe20003f25270 */
[----:B------:R-:W-:Y:S01]  /*5e30*/  ULDC UR4, c[0x0][0x648] ;  /* 0x0001920000047ab9 */ /* 0x000fe20000000800 */
[----:B------:R-:W-:Y:S01]  /*5e40*/  LOP3.LUT R21, R21, UR29, RZ, 0xc0, !PT ;  /* 0x0000001d15157c12 */ /* 0x000fe2000f8ec0ff */
[----:B------:R-:W-:Y:S01]  /*5e50*/  IMAD.MOV R22, RZ, RZ, -R22 ;  /* 0x000000ffff167224 */ /* 0x000fe200078e0a16 */
[----:B------:R-:W-:Y:S01]  /*5e60*/  SHF.R.U64 R4, R4, UR4, R5 ;  /* 0x0000000404047c19 */ /* 0x000fe20008001205 */
[----:B------:R-:W-:Y:S01]  /*5e70*/  ULDC UR4, c[0x0][0x638] ;  /* 0x00018e0000047ab9 */ /* 0x000fe20000000800 */
[----:B------:R-:W-:Y:S01]  /*5e80*/  ULDC UR5, c[0x0][0x610] ;  /* 0x0001840000057ab9 */ /* 0x000fe20000000800 */
[----:B------:R-:W-:Y:S02]  /*5e90*/  IMAD.MOV.U32 R5, RZ, RZ, 0x1 ;  /* 0x00000001ff057424 */ /* 0x000fe400078e00ff */
[----:B------:R-:W-:Y:S02]  /*5ea0*/  IMAD.MOV R6, RZ, RZ, -R4 ;  /* 0x000000ffff067224 */ /* 0x000fe400078e0a04 */
[----:B------:R-:W-:Y:S01]  /*5eb0*/  IMAD R21, R4, UR21, R21 ;  /* 0x0000001504157c24 */ /* 0x000fe2000f8e0215 */
[----:B------:R-:W-:Y:S01]  /*5ec0*/  LOP3.LUT R4, R9, UR13, RZ, 0xc0, !PT ;  /* 0x0000000d09047c12 */ /* 0x000fe2000f8ec0ff */
[----:B0-----:R-:W-:-:S02]  /*5ed0*/  @P1 IMAD R14, R20, R22, R13 ;  /* 0x00000016140e1224 */ /* 0x001fc400078e020d */
[----:B------:R-:W-:Y:S01]  /*5ee0*/  IMAD R15, R6, UR4, R15 ;  /* 0x00000004060f7c24 */ /* 0x000fe2000f8e020f */
[----:B------:R-:W-:Y:S01]  /*5ef0*/  ULDC UR4, c[0x0][0x600] ;  /* 0x0001800000047ab9 */ /* 0x000fe20000000800 */
[----:B------:R-:W-:Y:S02]  /*5f00*/  IMAD R14, R21, UR5, R14 ;  /* 0x00000005150e7c24 */ /* 0x000fe4000f8e020e */
[--C-:B------:R-:W-:Y:S01]  /*5f10*/  IMAD R15, R15, UR4, R4.reuse ;  /* 0x000000040f0f7c24 */ /* 0x100fe2000f8e0204 */
[----:B------:R-:W-:-:S04]  /*5f20*/  PRMT R4, R5, 0x7610, R4 ;  /* 0x0000761005047816 */ /* 0x000fc80000000004 */
[----:B------:R-:W-:Y:S02]  /*5f30*/  SEL R20, R15, R14, !P1 ;  /* 0x0000000e0f147207 */ /* 0x000fe40004800000 */
[----:B------:R-:W-:-:S07]  /*5f40*/  SEL R13, R14, R15, !P1 ;  /* 0x0000000f0e0d7207 */ /* 0x000fce0004800000 */
.L_x_107:
[----:B------:R-:W-:Y:S05]  /*5f50*/  BSYNC B1 ;  /* 0x0000000000017941 */ /* 0x000fea0003800000 */
.L_x_106:
[----:B------:R-:W-:-:S13]  /*5f60*/  LOP3.LUT P1, RZ, R4, 0xff, RZ, 0xc0, !PT ;  /* 0x000000ff04ff7812 */ /* 0x000fda000782c0ff */
[----:B------:R-:W-:Y:S05]  /*5f70*/  @P1 BRA `(.L_x_110) ;  /* 0xfffffff000b81947 */ /* 0x000fea000383ffff */
[----:B------:R-:W-:Y:S05]  /*5f80*/  BSYNC B0 ;  /* 0x0000000000007941 */ /* 0x000fea0003800000 */
.L_x_98:
[----:B------:R-:W-:-:S03]  /*5f90*/  UMOV UR4, 0xffffffff ;  /* 0xffffffff00047882 */ /* 0x000fc60000000000 */
[----:B------:R-:W-:Y:S05]  /*5fa0*/  BRA.DIV UR4, `(.L_x_111) ;  /* 0x0000000204d07947 */ /* 0x000fea000b800000 */
[----:B------:R-:W-:-:S13]  /*5fb0*/  ELECT P6, URZ, PT ;  /* 0x00000000003f782f */ /* 0x000fda00038c0000 */
.L_x_123:
[----:B------:R-:W-:Y:S04]  /*5fc0*/  BSSY B0, `(.L_x_112) ;  /* 0x0000019000007945 */ /* 0x000fe80003800000 */
[----:B------:R-:W-:Y:S05]  /*5fd0*/  @!P6 BRA `(.L_x_113) ;  /* 0x00000000005ce947 */ /* 0x000fea0003800000 */
[----:B------:R-:W-:-:S04]  /*5fe0*/  LOP3.LUT R18, R18, 0x2, RZ, 0xfc, !PT ;  /* 0x0000000212127812 */ /* 0x000fc800078efcff */
[----:B------:R-:W-:-:S13]  /*5ff0*/  ISETP.NE.AND P0, PT, R18, 0x3, PT ;  /* 0x000000031200780c */ /* 0x000fda0003f05270 */
[----:B------:R-:W-:Y:S05]  /*6000*/  @!P0 BRA `(.L_x_114) ;  /* 0x0000000000048947 */ /* 0x000fea0003800000 */
[----:B------:R-:W-:Y:S01]  /*6010*/  BPT.TRAP 0x1 ;  /* 0x000000040000795c */ /* 0x000fe20000300000 */
.L_x_114:
[----:B------:R-:W0:Y:S01]  /*6020*/  S2R R5, SR_CgaCtaId ;  /* 0x0000000000057919 */ /* 0x000e220000008800 */
[----:B------:R-:W-:Y:S02]  /*6030*/  MOV R2, 0x400 ;  /* 0x0000040000027802 */ /* 0x000fe40000000f00 */
[----:B------:R-:W-:Y:S02]  /*6040*/  SHF.L.U32 R4, R0, 0x1f, RZ ;  /* 0x0000001f00047819 */ /* 0x000fe400000006ff */
[----:B0-----:R-:W-:-:S05]  /*6050*/  LEA R2, R5, R2, 0x18 ;  /* 0x0000000205027211 */ /* 0x001fca00078ec0ff */
[----:B------:R-:W-:-:S04]  /*6060*/  VIADD R2, R2, 0x10 ;  /* 0x0000001002027836 */ /* 0x000fc80000000000 */
[C---:B------:R-:W-:Y:S02]  /*6070*/  IMAD R7, R3.reuse, 0x8, R2 ;  /* 0x0000000803077824 */ /* 0x040fe400078e0202 */
[----:B------:R-:W-:Y:S02]  /*6080*/  VIADD R3, R3, 0x1 ;  /* 0x0000000103037836 */ /* 0x000fe40000000000 */
[----:B------:R-:W0:Y:S03]  /*6090*/  SYNCS.PHASECHK.TRANS64.TRYWAIT P0, [R7+URZ], R4 ;  /* 0x00000004070075a7 */ /* 0x000e26000800017f */
[----:B------:R-:W-:-:S04]  /*60a0*/  ISETP.NE.AND P1, PT, R3, 0x2, PT ;  /* 0x000000020300780c */ /* 0x000fc80003f25270 */
[----:B------:R-:W-:Y:S02]  /*60b0*/  SEL R5, RZ, 0x1, P1 ;  /* 0x00000001ff057807 */ /* 0x000fe40000800000 */
[----:B------:R-:W-:Y:S02]  /*60c0*/  SEL R3, R3, RZ, P1 ;  /* 0x000000ff03037207 */ /* 0x000fe40000800000 */
[----:B------:R-:W-:Y:S01]  /*60d0*/  LOP3.LUT R0, R0, R5, RZ, 0x3c, !PT ;  /* 0x0000000500007212 */ /* 0x000fe200078e3cff */
[----:B0-----:R-:W-:Y:S06]  /*60e0*/  @!P0 BRA `(.L_x_115) ;  /* 0x0000000000a08947 */ /* 0x001fec0003800000 */
.L_x_124:
[----:B------:R-:W-:Y:S01]  /*60f0*/  IMAD R3, R3, 0x8, R2 ;  /* 0x0000000803037824 */ /* 0x000fe200078e0202 */
[----:B------:R-:W-:-:S07]  /*6100*/  SHF.L.U32 R0, R0, 0x1f, RZ ;  /* 0x0000001f00007819 */ /* 0x000fce00000006ff */
.L_x_116:
[----:B-1----:R1:W2:Y:S02]  /*6110*/  SYNCS.PHASECHK.TRANS64.TRYWAIT P0, [R3+URZ], R0 ;  /* 0x00000000030075a7 */ /* 0x0022a4000800017f */
[----:B--2---:R-:W-:Y:S05]  /*6120*/  @!P0 NANOSLEEP.SYNCS 0x989680 ;  /* 0x009896800000895d */ /* 0x004fea0003900000 */
[----:B------:R-:W2:Y:S02]  /*6130*/  @!P0 SYNCS.PHASECHK.TRANS64 P0, [R3+URZ], R0 ;  /* 0x00000000030085a7 */ /* 0x000ea4000800007f */
[----:B--2---:R-:W-:Y:S05]  /*6140*/  @!P0 BRA `(.L_x_116) ;  /* 0xfffffffc00f08947 */ /* 0x004fea000383ffff */
.L_x_113:
[----:B------:R-:W-:Y:S05]  /*6150*/  BSYNC B0 ;  /* 0x0000000000007941 */ /* 0x000fea0003800000 */
.L_x_112:
[----:B------:R-:W-:Y:S05]  /*6160*/  EXIT ;  /* 0x000000000000794d */ /* 0x000fea0003800000 */
.L_x_17:
[----:B-1----:R1:W2:Y:S02]  /*6170*/  SYNCS.PHASECHK.TRANS64.TRYWAIT P1, [R3+URZ], R0 ;  /* 0x00000000030075a7 */ /* 0x0022a4000802017f */
[----:B--2---:R-:W-:Y:S05]  /*6180*/  @!P1 NANOSLEEP.SYNCS 0x989680 ;  /* 0x009896800000995d */ /* 0x004fea0003900000 */
[----:B------:R-:W2:Y:S02]  /*6190*/  @!P1 SYNCS.PHASECHK.TRANS64 P1, [R3+URZ], R0 ;  /* 0x00000000030095a7 */ /* 0x000ea4000802007f */
[----:B--2---:R-:W-:Y:S05]  /*61a0*/  @!P1 BRA `(.L_x_17) ;  /* 0xfffffffc00f09947 */ /* 0x004fea000383ffff */
[----:B------:R-:W-:Y:S05]  /*61b0*/  BRA `(.L_x_16) ;  /* 0xffffffb000ac7947 */ /* 0x000fea000383ffff */
.L_x_22:
[----:B-1----:R-:W-:-:S04]  /*61c0*/  IMAD.U32 R4, RZ, RZ, UR4 ;  /* 0x00000004ff047e24 */ /* 0x002fc8000f8e00ff */
[----:B------:R1:W2:Y:S03]  /*61d0*/  SYNCS.PHASECHK.TRANS64.TRYWAIT P1, [R4+URZ], R3 ;  /* 0x00000003040075a7 */ /* 0x0002a6000802017f */
[----:B--2---:R-:W-:Y:S05]  /*61e0*/  @!P1 NANOSLEEP.SYNCS 0x989680 ;  /* 0x009896800000995d */ /* 0x004fea0003900000 */
[----:B------:R-:W2:Y:S02]  /*61f0*/  @!P1 SYNCS.PHASECHK.TRANS64 P1, [R4+URZ], R3 ;  /* 0x00000003040095a7 */ /* 0x000ea4000802007f */
[----:B--2---:R-:W-:Y:S05]  /*6200*/  @!P1 BRA `(.L_x_22) ;  /* 0xfffffffc00ec9947 */ /* 0x004fea000383ffff */
[----:B------:R-:W-:Y:S05]  /*6210*/  BRA `(.L_x_21) ;  /* 0xffffffb800d07947 */ /* 0x000fea000383ffff */
.L_x_99:
[----:B------:R-:W-:Y:S01]  /*6220*/  BSSY B1, `(.L_x_117) ;  /* 0x0000006000017945 */ /* 0x000fe20003800000 */
[----:B------:R-:W-:-:S07]  /*6230*/  IMAD.MOV.U32 R15, RZ, RZ, -0x1 ;  /* 0xffffffffff0f7424 */ /* 0x000fce00078e00ff */
[----:B------:R-:W-:Y:S05]  /*6240*/  WARPSYNC.COLLECTIVE R15, `(.L_x_118) ;  /* 0x000000000f0c7348 */ /* 0x000fea0003c00000 */
[----:B------:R-:W-:Y:S02]  /*6250*/  ELECT P6, UR62, PT ;  /* 0x00000000003e782f */ /* 0x000fe400038c0000 */
[----:B------:R-:W-:Y:S01]  /*6260*/  MOV R14, UR62 ;  /* 0x0000003e000e7c02 */ /* 0x000fe20008000f00 */
[----:B------:R-:W-:Y:S10]  /*6270*/  ENDCOLLECTIVE ;  /* 0x000000000000791b */ /* 0x000ff40003800000 */
.L_x_118:
[----:B------:R-:W-:Y:S05]  /*6280*/  BSYNC B1 ;  /* 0x0000000000017941 */ /* 0x000fea0003800000 */
.L_x_117:
[----:B------:R-:W-:Y:S05]  /*6290*/  BRA `(.L_x_119) ;  /* 0xffffffec00fc7947 */ /* 0x000fea000383ffff */
.L_x_102:
[----:B0-----:R0:W1:Y:S02]  /*62a0*/  SYNCS.PHASECHK.TRANS64.TRYWAIT P1, [R14+URZ+0x10], R7 ;  /* 0x000010070e0075a7 */ /* 0x001064000802017f */
[----:B-1----:R-:W-:Y:S05]  /*62b0*/  @!P1 NANOSLEEP.SYNCS 0x989680 ;  /* 0x009896800000995d */ /* 0x002fea0003900000 */
[----:B------:R-:W1:Y:S02]  /*62c0*/  @!P1 SYNCS.PHASECHK.TRANS64 P1, [R14+URZ+0x10], R7 ;  /* 0x000010070e0095a7 */ /* 0x000e64000802007f */
[----:B-1----:R-:W-:Y:S05]  /*62d0*/  @!P1 BRA `(.L_x_102) ;  /* 0xfffffffc00f09947 */ /* 0x002fea000383ffff */
[----:B------:R-:W-:Y:S05]  /*62e0*/  BRA `(.L_x_120) ;  /* 0xfffffff000307947 */ /* 0x000fea000383ffff */
.L_x_111:
[----:B------:R-:W-:Y:S01]  /*62f0*/  BSSY B0, `(.L_x_121) ;  /* 0x0000006000007945 */ /* 0x000fe20003800000 */
[----:B------:R-:W-:-:S07]  /*6300*/  IMAD.MOV.U32 R15, RZ, RZ, -0x1 ;  /* 0xffffffffff0f7424 */ /* 0x000fce00078e00ff */
[----:B------:R-:W-:Y:S05]  /*6310*/  WARPSYNC.COLLECTIVE R15, `(.L_x_122) ;  /* 0x000000000f0c7348 */ /* 0x000fea0003c00000 */
[----:B------:R-:W-:Y:S02]  /*6320*/  ELECT P6, UR62, PT ;  /* 0x00000000003e782f */ /* 0x000fe400038c0000 */
[----:B------:R-:W-:Y:S01]  /*6330*/  MOV R14, UR62 ;  /* 0x0000003e000e7c02 */ /* 0x000fe20008000f00 */
[----:B------:R-:W-:Y:S10]  /*6340*/  ENDCOLLECTIVE ;  /* 0x000000000000791b */ /* 0x000ff40003800000 */
.L_x_122:
[----:B------:R-:W-:Y:S05]  /*6350*/  BSYNC B0 ;  /* 0x0000000000007941 */ /* 0x000fea0003800000 */
.L_x_121:
[----:B------:R-:W-:Y:S05]  /*6360*/  BRA `(.L_x_123) ;  /* 0xfffffffc00147947 */ /* 0x000fea000383ffff */
.L_x_115:
[----:B0-----:R0:W1:Y:S02]  /*6370*/  SYNCS.PHASECHK.TRANS64.TRYWAIT P0, [R7+URZ], R4 ;  /* 0x00000004070075a7 */ /* 0x001064000800017f */
[----:B-1----:R-:W-:Y:S05]  /*6380*/  @!P0 NANOSLEEP.SYNCS 0x989680 ;  /* 0x009896800000895d */ /* 0x002fea0003900000 */
[----:B------:R-:W1:Y:S02]  /*6390*/  @!P0 SYNCS.PHASECHK.TRANS64 P0, [R7+URZ], R4 ;  /* 0x00000004070085a7 */ /* 0x000e64000800007f */
[----:B-1----:R-:W-:Y:S05]  /*63a0*/  @!P0 BRA `(.L_x_115) ;  /* 0xfffffffc00f08947 */ /* 0x002fea000383ffff */
[----:B------:R-:W-:Y:S05]  /*63b0*/  BRA `(.L_x_124) ;  /* 0xfffffffc004c7947 */ /* 0x000fea000383ffff */
.L_x_125:
[----:B------:R-:W-:-:S00]  /*63c0*/  BRA `(.L_x_125) ;  /* 0xfffffffc00fc7947 */ /* 0x000fc0000383ffff */
[----:B------:R-:W-:-:S00]  /*63d0*/  NOP ;  /* 0x0000000000007918 */ /* 0x000fc00000000000 */
        /* <DEDUP_REMOVED lines=10> */
.L_x_126:


//--------------------- .nv.global.init           --------------------------
	.section	.nv.global.init,"aw",@progbits
.nv.global.init:
	.type		$str$22,@object
	.size		$str$22,($str$23 - $str$22)
$str$22:
        /*0000*/ 	.byte	0x6b, 0x5f, 0x74, 0x69, 0x6c, 0x65, 0x5f, 0x63, 0x6f, 0x75, 0x6e, 0x74, 0x20, 0x3e, 0x3d, 0x20
        /*0010*/ 	.byte	0x31, 0x00
	.type		$str$23,@object
	.size		$str$23,(__unnamed_1 - $str$23)
$str$23:
        /*0012*/ 	.byte	0x2f, 0x74, 0x6d, 0x70, 0x2f, 0x63, 0x75, 0x74, 0x6c, 0x61, 0x73, 0x73, 0x5f, 0x73, 0x77, 0x65
        /*0022*/ 	.byte	0x65, 0x70, 0x5f, 0x73, 0x72, 0x63, 0x2f, 0x69, 0x6e, 0x63, 0x6c, 0x75, 0x64, 0x65, 0x2f, 0x63
        /*0032*/ 	.byte	0x75, 0x74, 0x6c, 0x61, 0x73, 0x73, 0x2f, 0x67, 0x65, 0x6d, 0x6d, 0x2f, 0x63, 0x6f, 0x6c, 0x6c
        /*0042*/ 	.byte	0x65, 0x63, 0x74, 0x69, 0x76, 0x65, 0x2f, 0x73, 0x6d, 0x39, 0x30, 0x5f, 0x6d, 0x6d, 0x61, 0x5f
        /*0052*/ 	.byte	0x74, 0x6d, 0x61, 0x5f, 0x67, 0x6d, 0x6d, 0x61, 0x5f, 0x73, 0x73, 0x5f, 0x77, 0x61, 0x72, 0x70
        /*0062*/ 	.byte	0x73, 0x70, 0x65, 0x63, 0x69, 0x61, 0x6c, 0x69, 0x7a, 0x65, 0x64, 0x2e, 0x68, 0x70, 0x70, 0x00
	.type		__unnamed_1,@object
	.size		__unnamed_1,(.L_0 - __unnamed_1)
__unnamed_1:
        /*0072*/ 	.byte	0x76, 0x6f, 0x69, 0x64, 0x20, 0x63, 0x75, 0x74, 0x6c, 0x61, 0x73, 0x73, 0x3a, 0x3a, 0x67, 0x65
        /* <DEDUP_REMOVED lines=175> */
        /*0b72*/ 	.byte	0x00
.L_0:


//--------------------- .nv.shared._ZN7cutlass13device_kernelINS_4gemm6kernel13GemmUniversalIN4cute5tupleIJiiiiEEENS1_10collective13CollectiveMmaINS1_34MainloopSm90TmaGmmaWarpSpecializedILi2ENS5_IJNS4_1CILi1EEESB_SB_EEENS1_35KernelTmaWarpSpecializedCooperativeEEENS5_IJNSA_ILi128EEENSA_ILi64EEESF_EEEfNS5_IJlSB_lEEEfSI_NS4_8TiledMMAINS4_8MMA_AtomIJNS4_4SM904GMMA29MMA_64x64x8_F32TF32TF32_SS_TNILNSM_7ScaleInE1ELSO_1EEEEEENS4_6LayoutINS5_IJNSA_ILi2EEESB_SB_EEENS5_IJSB_NSA_ILi0EEESU_EEEEENS5_IJNS4_10UnderscoreESX_SX_EEEEENS4_13SM90_TMA_LOADENS4_14ComposedLayoutINS4_7SwizzleILi3ELi4ELi3EEENS4_18smem_ptr_flag_bitsILi32EEENSR_INS5_IJNSA_ILi8EEENSA_ILi32EEEEEENS5_IJS17_SB_EEEEEEEvNS4_8identityES10_S1B_vS1C_EENS_8epilogue10collective6detail29Sm90TmaWarpSpecializedAdapterINS1F_15DefaultEpilogueIfSI_SI_NS1E_6thread17LinearCombinationIfLi1EffLNS1J_9ScaleType4KindE0ELNS_15FloatRoundStyleE2EfEENS1_15EpilogueDefaultEEEEEvvEEEEvNT_6ParamsE --------------------------
	.section	.nv.shared._ZN7cutlass13device_kernelINS_4gemm6kernel13GemmUniversalIN4cute5tupleIJiiiiEEENS1_10collective13CollectiveMmaINS1_34MainloopSm90TmaGmmaWarpSpecializedILi2ENS5_IJNS4_1CILi1EEESB_SB_EEENS1_35KernelTmaWarpSpecializedCooperativeEEENS5_IJNSA_ILi128EEENSA_ILi64EEESF_EEEfNS5_IJlSB_lEEEfSI_NS4_8TiledMMAINS4_8MMA_AtomIJNS4_4SM904GMMA29MMA_64x64x8_F32TF32TF32_SS_TNILNSM_7ScaleInE1ELSO_1EEEEEENS4_6LayoutINS5_IJNSA_ILi2EEESB_SB_EEENS5_IJSB_NSA_ILi0EEESU_EEEEENS5_IJNS4_10UnderscoreESX_SX_EEEEENS4_13SM90_TMA_LOADENS4_14ComposedLayoutINS4_7SwizzleILi3ELi4ELi3EEENS4_18smem_ptr_flag_bitsILi32EEENSR_INS5_IJNSA_ILi8EEENSA_ILi32EEEEEENS5_IJS17_SB_EEEEEEEvNS4_8identityES10_S1B_vS1C_EENS_8epilogue10collective6detail29Sm90TmaWarpSpecializedAdapterINS1F_15DefaultEpilogueIfSI_SI_NS1E_6thread17LinearCombinationIfLi1EffLNS1J_9ScaleType4KindE0ELNS_15FloatRoundStyleE2EfEENS1_15EpilogueDefaultEEEEEvvEEEEvNT_6ParamsE,"aw",@nobits
	.sectionflags	@""
	.align	16
	.zero		1024


//--------------------- .nv.shared.reserved.0     --------------------------
	.section	.nv.shared.reserved.0,"aw",@nobits
	.weak		__nv_reservedSMEM_offset_0_alias
	.size		__nv_reservedSMEM_offset_0_alias, 0, 0
	.other		__nv_reservedSMEM_offset_0_alias,@"STO_CUDA_RESERVED_SHARED STV_DEFAULT"
__nv_reservedSMEM_offset_0_alias:
	.zero		0


//--------------------- .nv.global                --------------------------
	.section	.nv.global,"aw",@nobits
.nv.global:
	.type		_ZN40_INTERNAL_3f994c3f_4_k_cu_379b6181_179434cute1_E,@object
	.size		_ZN40_INTERNAL_3f994c3f_4_k_cu_379b6181_179434cute1_E,(_ZN40_INTERNAL_3f994c3f_4_k_cu_379b6181_179434cuda3std3__45__cpo6cbeginE - _ZN40_INTERNAL_3f994c3f_4_k_cu_379b6181_179434cute1_E)
_ZN40_INTERNAL_3f994c3f_4_k_cu_379b6181_179434cute1_E:
	.zero		1
	.type		_ZN40_INTERNAL_3f994c3f_4_k_cu_379b6181_179434cuda3std3__45__cpo6cbeginE,@object
	.size		_ZN40_INTERNAL_3f994c3f_4_k_cu_379b6181_179434cuda3std3__45__cpo6cbeginE,(_ZN40_INTERNAL_3f994c3f_4_k_cu_379b6181_179434cuda3std3__48in_placeE - _ZN40_INTERNAL_3f994c3f_4_k_cu_379b6181_179434cuda3std3__45__cpo6cbeginE)
_ZN40_INTERNAL_3f994c3f_4_k_cu_379b6181_179434cuda3std3__45__cpo6cbeginE:
	.zero		1
	.type		_ZN40_INTERNAL_3f994c3f_4_k_cu_379b6181_179434cuda3std3__48in_placeE,@object
	.size		_ZN40_INTERNAL_3f994c3f_4_k_cu_379b6181_179434cuda3std3__48in_placeE,(_ZN40_INTERNAL_3f994c3f_4_k_cu_379b6181_179434cuda3std6ranges3__45__cpo9iter_moveE - _ZN40_INTERNAL_3f994c3f_4_k_cu_379b6181_179434cuda3std3__48in_placeE)
_ZN40_INTERNAL_3f994c3f_4_k_cu_379b6181_179434cuda3std3__48in_placeE:
	.zero		1
	.type		_ZN40_INTERNAL_3f994c3f_4_k_cu_379b6181_179434cuda3std6ranges3__45__cpo9iter_moveE,@object
	.size		_ZN40_INTERNAL_3f994c3f_4_k_cu_379b6181_179434cuda3std6ranges3__45__cpo9iter_moveE,(_ZN40_INTERNAL_3f994c3f_4_k_cu_379b6181_179434cuda3std3__45__cpo5beginE - _ZN40_INTERNAL_3f994c3f_4_k_cu_379b6181_179434cuda3std6ranges3__45__cpo9iter_moveE)
_ZN40_INTERNAL_3f994c3f_4_k_cu_379b6181_179434cuda3std6ranges3__45__cpo9iter_moveE:
	.zero		1
	.type		_ZN40_INTERNAL_3f994c3f_4_k_cu_379b6181_179434cuda3std3__45__cpo5beginE,@object
	.size		_ZN40_INTERNAL_3f994c3f_4_k_cu_379b6181_179434cuda3std3__45__cpo5beginE,(_ZN40_INTERNAL_3f994c3f_4_k_cu_379b6181_179434cuda3std3__442_GLOBAL__N__3f994c3f_4_k_cu_379b6181_179436ignoreE - _ZN40_INTERNAL_3f994c3f_4_k_cu_379b6181_179434cuda3std3__45__cpo5beginE)
_ZN40_INTERNAL_3f994c3f_4_k_cu_379b6181_179434cuda3std3__45__cpo5beginE:
	.zero		1
	.type		_ZN40_INTERNAL_3f994c3f_4_k_cu_379b6181_179434cuda3std3__442_GLOBAL__N__3f994c3f_4_k_cu_379b6181_179436ignoreE,@object
	.size		_ZN40_INTERNAL_3f994c3f_4_k_cu_379b6181_179434cuda3std3__442_GLOBAL__N__3f994c3f_4_k_cu_379b6181_179436ignoreE,(_ZN40_INTERNAL_3f994c3f_4_k_cu_379b6181_179434cute7productE - _ZN40_INTERNAL_3f994c3f_4_k_cu_379b6181_179434cuda3std3__442_GLOBAL__N__3f994c3f_4_k_cu_379b6181_179436ignoreE)
_ZN40_INTERNAL_3f994c3f_4_k_cu_379b6181_179434cuda3std3__442_GLOBAL__N__3f994c3f_4_k_cu_379b6181_179436ignoreE:
	.zero		1
	.type		_ZN40_INTERNAL_3f994c3f_4_k_cu_379b6181_179434cute7productE,@object
	.size		_ZN40_INTERNAL_3f994c3f_4_k_cu_379b6181_179434cute7productE,(_ZN40_INTERNAL_3f994c3f_4_k_cu_379b6181_179434cuda3std3__45__cpo3endE - _ZN40_INTERNAL_3f994c3f_4_k_cu_379b6181_179434cute7productE)
_ZN40_INTERNAL_3f994c3f_4_k_cu_379b6181_179434cute7productE:
	.zero		1
	.type		_ZN40_INTERNAL_3f994c3f_4_k_cu_379b6181_179434cuda3std3__45__cpo3endE,@object
	.size		_ZN40_INTERNAL_3f994c3f_4_k_cu_379b6181_179434cuda3std3__45__cpo3endE,(_ZN40_INTERNAL_3f994c3f_4_k_cu_379b6181_179434cuda3std3__419piecewise_constructE - _ZN40_INTERNAL_3f994c3f_4_k_cu_379b6181_179434cuda3std3__45__cpo3endE)
_ZN40_INTERNAL_3f994c3f_4_k_cu_379b6181_179434cuda3std3__45__cpo3endE:
	.zero		1
	.type		_ZN40_INTERNAL_3f994c3f_4_k_cu_379b6181_179434cuda3std3__419piecewise_constructE,@object
	.size		_ZN40_INTERNAL_3f994c3f_4_k_cu_379b6181_179434cuda3std3__419piecewise_constructE,(_ZN40_INTERNAL_3f994c3f_4_k_cu_379b6181_179434cuda3std3__45__cpo4cendE - _ZN40_INTERNAL_3f994c3f_4_k_cu_379b6181_179434cuda3std3__419piecewise_constructE)
_ZN40_INTERNAL_3f994c3f_4_k_cu_379b6181_179434cuda3std3__419piecewise_constructE:
	.zero		1
	.type		_ZN40_INTERNAL_3f994c3f_4_k_cu_379b6181_179434cuda3std3__45__cpo4cendE,@object
	.size		_ZN40_INTERNAL_3f994c3f_4_k_cu_379b6181_179434cuda3std3__45__cpo4cendE,(_ZN40_INTERNAL_3f994c3f_4_k_cu_379b6181_179434cuda3std6ranges3__45__cpo4swapE - _ZN40_INTERNAL_3f994c3f_4_k_cu_379b6181_179434cuda3std3__45__cpo4cendE)
_ZN40_INTERNAL_3f994c3f_4_k_cu_379b6181_179434cuda3std3__45__cpo4cendE:
	.zero		1
	.type		_ZN40_INTERNAL_3f994c3f_4_k_cu_379b6181_179434cuda3std6ranges3__45__cpo4swapE,@object
	.size		_ZN40_INTERNAL_3f994c3f_4_k_cu_379b6181_179434cuda3std6ranges3__45__cpo4swapE,(.L_8 - _ZN40_INTERNAL_3f994c3f_4_k_cu_379b6181_179434cuda3std6ranges3__45__cpo4swapE)
_ZN40_INTERNAL_3f994c3f_4_k_cu_379b6181_179434cuda3std6ranges3__45__cpo4swapE:
	.zero		1
.L_8:


//--------------------- .nv.constant0._ZN7cutlass13device_kernelINS_4gemm6kernel13GemmUniversalIN4cute5tupleIJiiiiEEENS1_10collective13CollectiveMmaINS1_34MainloopSm90TmaGmmaWarpSpecializedILi2ENS5_IJNS4_1CILi1EEESB_SB_EEENS1_35KernelTmaWarpSpecializedCooperativeEEENS5_IJNSA_ILi128EEENSA_ILi64EEESF_EEEfNS5_IJlSB_lEEEfSI_NS4_8TiledMMAINS4_8MMA_AtomIJNS4_4SM904GMMA29MMA_64x64x8_F32TF32TF32_SS_TNILNSM_7ScaleInE1ELSO_1EEEEEENS4_6LayoutINS5_IJNSA_ILi2EEESB_SB_EEENS5_IJSB_NSA_ILi0EEESU_EEEEENS5_IJNS4_10UnderscoreESX_SX_EEEEENS4_13SM90_TMA_LOADENS4_14ComposedLayoutINS4_7SwizzleILi3ELi4ELi3EEENS4_18smem_ptr_flag_bitsILi32EEENSR_INS5_IJNSA_ILi8EEENSA_ILi32EEEEEENS5_IJS17_SB_EEEEEEEvNS4_8identityES10_S1B_vS1C_EENS_8epilogue10collective6detail29Sm90TmaWarpSpecializedAdapterINS1F_15DefaultEpilogueIfSI_SI_NS1E_6thread17LinearCombinationIfLi1EffLNS1J_9ScaleType4KindE0ELNS_15FloatRoundStyleE2EfEENS1_15EpilogueDefaultEEEEEvvEEEEvNT_6ParamsE --------------------------
	.section	.nv.constant0._ZN7cutlass13device_kernelINS_4gemm6kernel13GemmUniversalIN4cute5tupleIJiiiiEEENS1_10collective13CollectiveMmaINS1_34MainloopSm90TmaGmmaWarpSpecializedILi2ENS5_IJNS4_1CILi1EEESB_SB_EEENS1_35KernelTmaWarpSpecializedCooperativeEEENS5_IJNSA_ILi128EEENSA_ILi64EEESF_EEEfNS5_IJlSB_lEEEfSI_NS4_8TiledMMAINS4_8MMA_AtomIJNS4_4SM904GMMA29MMA_64x64x8_F32TF32TF32_SS_TNILNSM_7ScaleInE1ELSO_1EEEEEENS4_6LayoutINS5_IJNSA_ILi2EEESB_SB_EEENS5_IJSB_NSA_ILi0EEESU_EEEEENS5_IJNS4_10UnderscoreESX_SX_EEEEENS4_13SM90_TMA_LOADENS4_14ComposedLayoutINS4_7SwizzleILi3ELi4ELi3EEENS4_18smem_ptr_flag_bitsILi32EEENSR_INS5_IJNSA_ILi8EEENSA_ILi32EEEEEENS5_IJS17_SB_EEEEEEEvNS4_8identityES10_S1B_vS1C_EENS_8epilogue10collective6detail29Sm90TmaWarpSpecializedAdapterINS1F_15DefaultEpilogueIfSI_SI_NS1E_6thread17LinearCombinationIfLi1EffLNS1J_9ScaleType4KindE0ELNS_15FloatRoundStyleE2EfEENS1_15EpilogueDefaultEEEEEvvEEEEvNT_6ParamsE,"a",@progbits
	.sectionflags	@""
	.align	4
.nv.constant0._ZN7cutlass13device_kernelINS_4gemm6kernel13GemmUniversalIN4cute5tupleIJiiiiEEENS1_10collective13CollectiveMmaINS1_34MainloopSm90TmaGmmaWarpSpecializedILi2ENS5_IJNS4_1CILi1EEESB_SB_EEENS1_35KernelTmaWarpSpecializedCooperativeEEENS5_IJNSA_ILi128EEENSA_ILi64EEESF_EEEfNS5_IJlSB_lEEEfSI_NS4_8TiledMMAINS4_8MMA_AtomIJNS4_4SM904GMMA29MMA_64x64x8_F32TF32TF32_SS_TNILNSM_7ScaleInE1ELSO_1EEEEEENS4_6LayoutINS5_IJNSA_ILi2EEESB_SB_EEENS5_IJSB_NSA_ILi0EEESU_EEEEENS5_IJNS4_10UnderscoreESX_SX_EEEEENS4_13SM90_TMA_LOADENS4_14ComposedLayoutINS4_7SwizzleILi3ELi4ELi3EEENS4_18smem_ptr_flag_bitsILi32EEENSR_INS5_IJNSA_ILi8EEENSA_ILi32EEEEEENS5_IJS17_SB_EEEEEEEvNS4_8identityES10_S1B_vS1C_EENS_8epilogue10collective6detail29Sm90TmaWarpSpecializedAdapterINS1F_15DefaultEpilogueIfSI_SI_NS1E_6thread17LinearCombinationIfLi1EffLNS1J_9ScaleType4KindE0ELNS_15FloatRoundStyleE2EfEENS1_15EpilogueDefaultEEEEEvvEEEEvNT_6ParamsE:
	.zero		1664


//--------------------- SYMBOLS --------------------------

	.type		.nv.reservedSmem.offset0,@object
	.size		.nv.reservedSmem.offset0,0x4
	.type		__assertfail,@function
